//
// Generated by NVIDIA NVVM Compiler
//
// Compiler Build ID: CL-36424714
// Cuda compilation tools, release 13.0, V13.0.88
// Based on NVVM 20.0.0
//

.version 9.0
.target sm_100
.address_size 64

	// .globl	_Z11test_kernelPiPs
.extern .func  (.param .b32 func_retval0) vprintf
(
	.param .b64 vprintf_param_0,
	.param .b64 vprintf_param_1
)
;
// _ZZ11test_kernelPiPsE8test_int has been demoted
// _ZZ11test_kernelPiPsE10temp_int_1 has been demoted
// _ZZ11test_kernelPiPsE10temp_int_2 has been demoted
// _ZZ11test_kernelPiPsE10test_short has been demoted
// _ZZ11test_kernelPiPsE10temp_short has been demoted
// _ZZ11test_kernelPiPsE3out_$_0 has been demoted
.global .align 1 .b8 $str[21] = {82, 117, 110, 110, 105, 110, 103, 32, 116, 101, 115, 116, 32, 107, 101, 114, 110, 101, 108, 10};
.global .align 1 .b8 $str$1[9] = {77, 97, 120, 58, 32, 37, 100, 10};
.global .align 1 .b8 $str$2[9] = {77, 105, 110, 58, 32, 37, 100, 10};
.global .align 1 .b8 $str$3[14] = {66, 108, 111, 99, 107, 32, 115, 99, 97, 110, 58, 32, 91};
.global .align 1 .b8 $str$4[5] = {37, 100, 44, 32};
.global .align 1 .b8 $str$5[3] = {93, 10};
.global .align 1 .b8 $str$6[14] = {82, 97, 100, 105, 120, 32, 83, 111, 114, 116, 58, 32, 91};

.visible .entry _Z11test_kernelPiPs(
	.param .u64 .ptr .align 1 _Z11test_kernelPiPs_param_0,
	.param .u64 .ptr .align 1 _Z11test_kernelPiPs_param_1
)
{
	.local .align 8 .b8 	__local_depot0[8];
	.reg .b64 	%SP;
	.reg .b64 	%SPL;
	.reg .pred 	%p<36>;
	.reg .b16 	%rs<12>;
	.reg .b32 	%r<749>;
	.reg .b64 	%rd<43>;
	// demoted variable
	.shared .align 4 .b8 _ZZ11test_kernelPiPsE8test_int[256];
	// demoted variable
	.shared .align 4 .b8 _ZZ11test_kernelPiPsE10temp_int_1[256];
	// demoted variable
	.shared .align 4 .b8 _ZZ11test_kernelPiPsE10temp_int_2[256];
	// demoted variable
	.shared .align 2 .b8 _ZZ11test_kernelPiPsE10test_short[128];
	// demoted variable
	.shared .align 2 .b8 _ZZ11test_kernelPiPsE10temp_short[128];
	// demoted variable
	.shared .align 2 .u16 _ZZ11test_kernelPiPsE3out_$_0;
	mov.u64 	%SPL, __local_depot0;
	cvta.local.u64 	%SP, %SPL;
	ld.param.u64 	%rd2, [_Z11test_kernelPiPs_param_0];
	ld.param.u64 	%rd3, [_Z11test_kernelPiPs_param_1];
	cvta.to.global.u64 	%rd4, %rd3;
	cvta.to.global.u64 	%rd5, %rd2;
	add.u64 	%rd6, %SP, 0;
	add.u64 	%rd1, %SPL, 0;
	mov.u32 	%r1, %tid.x;
	mul.wide.u32 	%rd7, %r1, 4;
	add.s64 	%rd8, %rd5, %rd7;
	ld.global.u32 	%r43, [%rd8];
	shl.b32 	%r44, %r1, 2;
	mov.u32 	%r45, _ZZ11test_kernelPiPsE8test_int;
	add.s32 	%r46, %r45, %r44;
	st.shared.u32 	[%r46], %r43;
	mov.u32 	%r47, _ZZ11test_kernelPiPsE10temp_int_1;
	add.s32 	%r2, %r47, %r44;
	st.shared.u32 	[%r2], %r43;
	mul.wide.u32 	%rd9, %r1, 2;
	add.s64 	%rd10, %rd4, %rd9;
	ld.global.u16 	%rs1, [%rd10];
	shl.b32 	%r48, %r1, 1;
	mov.u32 	%r49, _ZZ11test_kernelPiPsE10test_short;
	add.s32 	%r3, %r49, %r48;
	st.shared.u16 	[%r3], %rs1;
	bar.sync 	0;
	setp.ne.s32 	%p1, %r1, 0;
	@%p1 bra 	$L__BB0_2;
	mov.u64 	%rd11, $str;
	cvta.global.u64 	%rd12, %rd11;
	{ // callseq 0, 0
	.param .b64 param0;
	st.param.b64 	[param0], %rd12;
	.param .b64 param1;
	st.param.b64 	[param1], 0;
	.param .b32 retval0;
	call.uni (retval0), 
	vprintf, 
	(
	param0, 
	param1
	);
	ld.param.b32 	%r50, [retval0];
	} // callseq 0
$L__BB0_2:
	ld.shared.u16 	%rs2, [%r3];
	mov.u32 	%r53, _ZZ11test_kernelPiPsE10temp_short;
	add.s32 	%r4, %r53, %r48;
	st.shared.u16 	[%r4], %rs2;
	bar.sync 	0;
	mov.u32 	%r741, %ntid.x;
	setp.lt.u32 	%p2, %r741, 2;
	@%p2 bra 	$L__BB0_7;
	mov.u32 	%r738, %r741;
$L__BB0_4:
	shr.u32 	%r7, %r738, 1;
	setp.ge.u32 	%p3, %r1, %r7;
	@%p3 bra 	$L__BB0_6;
	and.b32  	%r54, %r738, 2046;
	add.s32 	%r55, %r4, %r54;
	ld.shared.u16 	%rs3, [%r55];
	ld.shared.u16 	%rs4, [%r4];
	max.s16 	%rs5, %rs3, %rs4;
	st.shared.u16 	[%r4], %rs5;
$L__BB0_6:
	bar.sync 	0;
	setp.gt.u32 	%p4, %r738, 3;
	mov.u32 	%r738, %r7;
	@%p4 bra 	$L__BB0_4;
$L__BB0_7:
	setp.ne.s32 	%p5, %r1, 0;
	@%p5 bra 	$L__BB0_9;
	ld.shared.u16 	%rs6, [_ZZ11test_kernelPiPsE10temp_short];
	st.shared.u16 	[_ZZ11test_kernelPiPsE3out_$_0], %rs6;
	cvt.s32.s16 	%r56, %rs6;
	st.local.u32 	[%rd1], %r56;
	mov.u64 	%rd13, $str$1;
	cvta.global.u64 	%rd14, %rd13;
	{ // callseq 1, 0
	.param .b64 param0;
	st.param.b64 	[param0], %rd14;
	.param .b64 param1;
	st.param.b64 	[param1], %rd6;
	.param .b32 retval0;
	call.uni (retval0), 
	vprintf, 
	(
	param0, 
	param1
	);
	ld.param.b32 	%r57, [retval0];
	} // callseq 1
$L__BB0_9:
	setp.lt.u32 	%p6, %r741, 2;
	ld.shared.u16 	%rs7, [%r3];
	st.shared.u16 	[%r4], %rs7;
	bar.sync 	0;
	@%p6 bra 	$L__BB0_14;
	mov.u32 	%r739, %r741;
$L__BB0_11:
	shr.u32 	%r9, %r739, 1;
	setp.ge.u32 	%p7, %r1, %r9;
	@%p7 bra 	$L__BB0_13;
	and.b32  	%r59, %r739, 2046;
	add.s32 	%r60, %r4, %r59;
	ld.shared.u16 	%rs8, [%r60];
	ld.shared.u16 	%rs9, [%r4];
	min.s16 	%rs10, %rs8, %rs9;
	st.shared.u16 	[%r4], %rs10;
$L__BB0_13:
	bar.sync 	0;
	setp.gt.u32 	%p8, %r739, 3;
	mov.u32 	%r739, %r9;
	@%p8 bra 	$L__BB0_11;
$L__BB0_14:
	setp.ne.s32 	%p9, %r1, 0;
	@%p9 bra 	$L__BB0_16;
	ld.shared.u16 	%rs11, [_ZZ11test_kernelPiPsE10temp_short];
	st.shared.u16 	[_ZZ11test_kernelPiPsE3out_$_0], %rs11;
	cvt.s32.s16 	%r61, %rs11;
	st.local.u32 	[%rd1], %r61;
	mov.u64 	%rd16, $str$2;
	cvta.global.u64 	%rd17, %rd16;
	{ // callseq 2, 0
	.param .b64 param0;
	st.param.b64 	[param0], %rd17;
	.param .b64 param1;
	st.param.b64 	[param1], %rd6;
	.param .b32 retval0;
	call.uni (retval0), 
	vprintf, 
	(
	param0, 
	param1
	);
	ld.param.b32 	%r62, [retval0];
	} // callseq 2
$L__BB0_16:
	setp.lt.u32 	%p10, %r741, 2;
	@%p10 bra 	$L__BB0_21;
	add.s32 	%r10, %r1, 1;
	mov.b32 	%r740, 1;
$L__BB0_18:
	shl.b32 	%r12, %r740, 1;
	add.s32 	%r65, %r12, -1;
	and.b32  	%r66, %r65, %r10;
	setp.ne.s32 	%p11, %r66, 0;
	@%p11 bra 	$L__BB0_20;
	ld.shared.u32 	%r67, [%r2];
	sub.s32 	%r68, %r1, %r740;
	shl.b32 	%r69, %r68, 2;
	add.s32 	%r71, %r47, %r69;
	ld.shared.u32 	%r72, [%r71];
	add.s32 	%r73, %r72, %r67;
	st.shared.u32 	[%r2], %r73;
$L__BB0_20:
	setp.lt.u32 	%p12, %r12, %r741;
	mov.u32 	%r740, %r12;
	@%p12 bra 	$L__BB0_18;
$L__BB0_21:
	add.s32 	%r74, %r741, -1;
	setp.ne.s32 	%p13, %r1, %r74;
	@%p13 bra 	$L__BB0_23;
	mov.b32 	%r75, 0;
	st.shared.u32 	[%r2], %r75;
$L__BB0_23:
	setp.lt.u32 	%p14, %r741, 2;
	bar.sync 	0;
	@%p14 bra 	$L__BB0_28;
	add.s32 	%r13, %r1, 1;
$L__BB0_25:
	shr.u32 	%r15, %r741, 1;
	and.b32  	%r76, %r741, 2046;
	rem.u32 	%r77, %r13, %r76;
	setp.ne.s32 	%p15, %r77, 0;
	@%p15 bra 	$L__BB0_27;
	sub.s32 	%r78, %r1, %r15;
	shl.b32 	%r79, %r78, 2;
	add.s32 	%r81, %r47, %r79;
	ld.shared.u32 	%r82, [%r81];
	ld.shared.u32 	%r83, [%r2];
	st.shared.u32 	[%r81], %r83;
	add.s32 	%r84, %r83, %r82;
	st.shared.u32 	[%r2], %r84;
$L__BB0_27:
	setp.gt.u32 	%p16, %r741, 3;
	mov.u32 	%r741, %r15;
	@%p16 bra 	$L__BB0_25;
$L__BB0_28:
	setp.ne.s32 	%p17, %r1, 0;
	bar.sync 	0;
	@%p17 bra 	$L__BB0_30;
	mov.u64 	%rd19, $str$3;
	cvta.global.u64 	%rd20, %rd19;
	{ // callseq 3, 0
	.param .b64 param0;
	st.param.b64 	[param0], %rd20;
	.param .b64 param1;
	st.param.b64 	[param1], 0;
	.param .b32 retval0;
	call.uni (retval0), 
	vprintf, 
	(
	param0, 
	param1
	);
	ld.param.b32 	%r85, [retval0];
	} // callseq 3
	ld.shared.u32 	%r87, [_ZZ11test_kernelPiPsE10temp_int_1];
	add.u64 	%rd21, %SP, 0;
	add.u64 	%rd22, %SPL, 0;
	st.local.u32 	[%rd22], %r87;
	mov.u64 	%rd23, $str$4;
	cvta.global.u64 	%rd24, %rd23;
	{ // callseq 4, 0
	.param .b64 param0;
	st.param.b64 	[param0], %rd24;
	.param .b64 param1;
	st.param.b64 	[param1], %rd21;
	.param .b32 retval0;
	call.uni (retval0), 
	vprintf, 
	(
	param0, 
	param1
	);
	ld.param.b32 	%r88, [retval0];
	} // callseq 4
	ld.shared.u32 	%r90, [_ZZ11test_kernelPiPsE10temp_int_1+4];
	st.local.u32 	[%rd22], %r90;
	{ // callseq 5, 0
	.param .b64 param0;
	st.param.b64 	[param0], %rd24;
	.param .b64 param1;
	st.param.b64 	[param1], %rd21;
	.param .b32 retval0;
	call.uni (retval0), 
	vprintf, 
	(
	param0, 
	param1
	);
	ld.param.b32 	%r91, [retval0];
	} // callseq 5
	ld.shared.u32 	%r93, [_ZZ11test_kernelPiPsE10temp_int_1+8];
	st.local.u32 	[%rd22], %r93;
	{ // callseq 6, 0
	.param .b64 param0;
	st.param.b64 	[param0], %rd24;
	.param .b64 param1;
	st.param.b64 	[param1], %rd21;
	.param .b32 retval0;
	call.uni (retval0), 
	vprintf, 
	(
	param0, 
	param1
	);
	ld.param.b32 	%r94, [retval0];
	} // callseq 6
	ld.shared.u32 	%r96, [_ZZ11test_kernelPiPsE10temp_int_1+12];
	st.local.u32 	[%rd22], %r96;
	{ // callseq 7, 0
	.param .b64 param0;
	st.param.b64 	[param0], %rd24;
	.param .b64 param1;
	st.param.b64 	[param1], %rd21;
	.param .b32 retval0;
	call.uni (retval0), 
	vprintf, 
	(
	param0, 
	param1
	);
	ld.param.b32 	%r97, [retval0];
	} // callseq 7
	ld.shared.u32 	%r99, [_ZZ11test_kernelPiPsE10temp_int_1+16];
	st.local.u32 	[%rd22], %r99;
	{ // callseq 8, 0
	.param .b64 param0;
	st.param.b64 	[param0], %rd24;
	.param .b64 param1;
	st.param.b64 	[param1], %rd21;
	.param .b32 retval0;
	call.uni (retval0), 
	vprintf, 
	(
	param0, 
	param1
	);
	ld.param.b32 	%r100, [retval0];
	} // callseq 8
	ld.shared.u32 	%r102, [_ZZ11test_kernelPiPsE10temp_int_1+20];
	st.local.u32 	[%rd22], %r102;
	{ // callseq 9, 0
	.param .b64 param0;
	st.param.b64 	[param0], %rd24;
	.param .b64 param1;
	st.param.b64 	[param1], %rd21;
	.param .b32 retval0;
	call.uni (retval0), 
	vprintf, 
	(
	param0, 
	param1
	);
	ld.param.b32 	%r103, [retval0];
	} // callseq 9
	ld.shared.u32 	%r105, [_ZZ11test_kernelPiPsE10temp_int_1+24];
	st.local.u32 	[%rd22], %r105;
	{ // callseq 10, 0
	.param .b64 param0;
	st.param.b64 	[param0], %rd24;
	.param .b64 param1;
	st.param.b64 	[param1], %rd21;
	.param .b32 retval0;
	call.uni (retval0), 
	vprintf, 
	(
	param0, 
	param1
	);
	ld.param.b32 	%r106, [retval0];
	} // callseq 10
	ld.shared.u32 	%r108, [_ZZ11test_kernelPiPsE10temp_int_1+28];
	st.local.u32 	[%rd22], %r108;
	{ // callseq 11, 0
	.param .b64 param0;
	st.param.b64 	[param0], %rd24;
	.param .b64 param1;
	st.param.b64 	[param1], %rd21;
	.param .b32 retval0;
	call.uni (retval0), 
	vprintf, 
	(
	param0, 
	param1
	);
	ld.param.b32 	%r109, [retval0];
	} // callseq 11
	ld.shared.u32 	%r111, [_ZZ11test_kernelPiPsE10temp_int_1+32];
	st.local.u32 	[%rd22], %r111;
	{ // callseq 12, 0
	.param .b64 param0;
	st.param.b64 	[param0], %rd24;
	.param .b64 param1;
	st.param.b64 	[param1], %rd21;
	.param .b32 retval0;
	call.uni (retval0), 
	vprintf, 
	(
	param0, 
	param1
	);
	ld.param.b32 	%r112, [retval0];
	} // callseq 12
	ld.shared.u32 	%r114, [_ZZ11test_kernelPiPsE10temp_int_1+36];
	st.local.u32 	[%rd22], %r114;
	{ // callseq 13, 0
	.param .b64 param0;
	st.param.b64 	[param0], %rd24;
	.param .b64 param1;
	st.param.b64 	[param1], %rd21;
	.param .b32 retval0;
	call.uni (retval0), 
	vprintf, 
	(
	param0, 
	param1
	);
	ld.param.b32 	%r115, [retval0];
	} // callseq 13
	ld.shared.u32 	%r117, [_ZZ11test_kernelPiPsE10temp_int_1+40];
	st.local.u32 	[%rd22], %r117;
	{ // callseq 14, 0
	.param .b64 param0;
	st.param.b64 	[param0], %rd24;
	.param .b64 param1;
	st.param.b64 	[param1], %rd21;
	.param .b32 retval0;
	call.uni (retval0), 
	vprintf, 
	(
	param0, 
	param1
	);
	ld.param.b32 	%r118, [retval0];
	} // callseq 14
	ld.shared.u32 	%r120, [_ZZ11test_kernelPiPsE10temp_int_1+44];
	st.local.u32 	[%rd22], %r120;
	{ // callseq 15, 0
	.param .b64 param0;
	st.param.b64 	[param0], %rd24;
	.param .b64 param1;
	st.param.b64 	[param1], %rd21;
	.param .b32 retval0;
	call.uni (retval0), 
	vprintf, 
	(
	param0, 
	param1
	);
	ld.param.b32 	%r121, [retval0];
	} // callseq 15
	ld.shared.u32 	%r123, [_ZZ11test_kernelPiPsE10temp_int_1+48];
	st.local.u32 	[%rd22], %r123;
	{ // callseq 16, 0
	.param .b64 param0;
	st.param.b64 	[param0], %rd24;
	.param .b64 param1;
	st.param.b64 	[param1], %rd21;
	.param .b32 retval0;
	call.uni (retval0), 
	vprintf, 
	(
	param0, 
	param1
	);
	ld.param.b32 	%r124, [retval0];
	} // callseq 16
	ld.shared.u32 	%r126, [_ZZ11test_kernelPiPsE10temp_int_1+52];
	st.local.u32 	[%rd22], %r126;
	{ // callseq 17, 0
	.param .b64 param0;
	st.param.b64 	[param0], %rd24;
	.param .b64 param1;
	st.param.b64 	[param1], %rd21;
	.param .b32 retval0;
	call.uni (retval0), 
	vprintf, 
	(
	param0, 
	param1
	);
	ld.param.b32 	%r127, [retval0];
	} // callseq 17
	ld.shared.u32 	%r129, [_ZZ11test_kernelPiPsE10temp_int_1+56];
	st.local.u32 	[%rd22], %r129;
	{ // callseq 18, 0
	.param .b64 param0;
	st.param.b64 	[param0], %rd24;
	.param .b64 param1;
	st.param.b64 	[param1], %rd21;
	.param .b32 retval0;
	call.uni (retval0), 
	vprintf, 
	(
	param0, 
	param1
	);
	ld.param.b32 	%r130, [retval0];
	} // callseq 18
	ld.shared.u32 	%r132, [_ZZ11test_kernelPiPsE10temp_int_1+60];
	st.local.u32 	[%rd22], %r132;
	{ // callseq 19, 0
	.param .b64 param0;
	st.param.b64 	[param0], %rd24;
	.param .b64 param1;
	st.param.b64 	[param1], %rd21;
	.param .b32 retval0;
	call.uni (retval0), 
	vprintf, 
	(
	param0, 
	param1
	);
	ld.param.b32 	%r133, [retval0];
	} // callseq 19
	ld.shared.u32 	%r135, [_ZZ11test_kernelPiPsE10temp_int_1+64];
	st.local.u32 	[%rd22], %r135;
	{ // callseq 20, 0
	.param .b64 param0;
	st.param.b64 	[param0], %rd24;
	.param .b64 param1;
	st.param.b64 	[param1], %rd21;
	.param .b32 retval0;
	call.uni (retval0), 
	vprintf, 
	(
	param0, 
	param1
	);
	ld.param.b32 	%r136, [retval0];
	} // callseq 20
	ld.shared.u32 	%r138, [_ZZ11test_kernelPiPsE10temp_int_1+68];
	st.local.u32 	[%rd22], %r138;
	{ // callseq 21, 0
	.param .b64 param0;
	st.param.b64 	[param0], %rd24;
	.param .b64 param1;
	st.param.b64 	[param1], %rd21;
	.param .b32 retval0;
	call.uni (retval0), 
	vprintf, 
	(
	param0, 
	param1
	);
	ld.param.b32 	%r139, [retval0];
	} // callseq 21
	ld.shared.u32 	%r141, [_ZZ11test_kernelPiPsE10temp_int_1+72];
	st.local.u32 	[%rd22], %r141;
	{ // callseq 22, 0
	.param .b64 param0;
	st.param.b64 	[param0], %rd24;
	.param .b64 param1;
	st.param.b64 	[param1], %rd21;
	.param .b32 retval0;
	call.uni (retval0), 
	vprintf, 
	(
	param0, 
	param1
	);
	ld.param.b32 	%r142, [retval0];
	} // callseq 22
	ld.shared.u32 	%r144, [_ZZ11test_kernelPiPsE10temp_int_1+76];
	st.local.u32 	[%rd22], %r144;
	{ // callseq 23, 0
	.param .b64 param0;
	st.param.b64 	[param0], %rd24;
	.param .b64 param1;
	st.param.b64 	[param1], %rd21;
	.param .b32 retval0;
	call.uni (retval0), 
	vprintf, 
	(
	param0, 
	param1
	);
	ld.param.b32 	%r145, [retval0];
	} // callseq 23
	ld.shared.u32 	%r147, [_ZZ11test_kernelPiPsE10temp_int_1+80];
	st.local.u32 	[%rd22], %r147;
	{ // callseq 24, 0
	.param .b64 param0;
	st.param.b64 	[param0], %rd24;
	.param .b64 param1;
	st.param.b64 	[param1], %rd21;
	.param .b32 retval0;
	call.uni (retval0), 
	vprintf, 
	(
	param0, 
	param1
	);
	ld.param.b32 	%r148, [retval0];
	} // callseq 24
	ld.shared.u32 	%r150, [_ZZ11test_kernelPiPsE10temp_int_1+84];
	st.local.u32 	[%rd22], %r150;
	{ // callseq 25, 0
	.param .b64 param0;
	st.param.b64 	[param0], %rd24;
	.param .b64 param1;
	st.param.b64 	[param1], %rd21;
	.param .b32 retval0;
	call.uni (retval0), 
	vprintf, 
	(
	param0, 
	param1
	);
	ld.param.b32 	%r151, [retval0];
	} // callseq 25
	ld.shared.u32 	%r153, [_ZZ11test_kernelPiPsE10temp_int_1+88];
	st.local.u32 	[%rd22], %r153;
	{ // callseq 26, 0
	.param .b64 param0;
	st.param.b64 	[param0], %rd24;
	.param .b64 param1;
	st.param.b64 	[param1], %rd21;
	.param .b32 retval0;
	call.uni (retval0), 
	vprintf, 
	(
	param0, 
	param1
	);
	ld.param.b32 	%r154, [retval0];
	} // callseq 26
	ld.shared.u32 	%r156, [_ZZ11test_kernelPiPsE10temp_int_1+92];
	st.local.u32 	[%rd22], %r156;
	{ // callseq 27, 0
	.param .b64 param0;
	st.param.b64 	[param0], %rd24;
	.param .b64 param1;
	st.param.b64 	[param1], %rd21;
	.param .b32 retval0;
	call.uni (retval0), 
	vprintf, 
	(
	param0, 
	param1
	);
	ld.param.b32 	%r157, [retval0];
	} // callseq 27
	ld.shared.u32 	%r159, [_ZZ11test_kernelPiPsE10temp_int_1+96];
	st.local.u32 	[%rd22], %r159;
	{ // callseq 28, 0
	.param .b64 param0;
	st.param.b64 	[param0], %rd24;
	.param .b64 param1;
	st.param.b64 	[param1], %rd21;
	.param .b32 retval0;
	call.uni (retval0), 
	vprintf, 
	(
	param0, 
	param1
	);
	ld.param.b32 	%r160, [retval0];
	} // callseq 28
	ld.shared.u32 	%r162, [_ZZ11test_kernelPiPsE10temp_int_1+100];
	st.local.u32 	[%rd22], %r162;
	{ // callseq 29, 0
	.param .b64 param0;
	st.param.b64 	[param0], %rd24;
	.param .b64 param1;
	st.param.b64 	[param1], %rd21;
	.param .b32 retval0;
	call.uni (retval0), 
	vprintf, 
	(
	param0, 
	param1
	);
	ld.param.b32 	%r163, [retval0];
	} // callseq 29
	ld.shared.u32 	%r165, [_ZZ11test_kernelPiPsE10temp_int_1+104];
	st.local.u32 	[%rd22], %r165;
	{ // callseq 30, 0
	.param .b64 param0;
	st.param.b64 	[param0], %rd24;
	.param .b64 param1;
	st.param.b64 	[param1], %rd21;
	.param .b32 retval0;
	call.uni (retval0), 
	vprintf, 
	(
	param0, 
	param1
	);
	ld.param.b32 	%r166, [retval0];
	} // callseq 30
	ld.shared.u32 	%r168, [_ZZ11test_kernelPiPsE10temp_int_1+108];
	st.local.u32 	[%rd22], %r168;
	{ // callseq 31, 0
	.param .b64 param0;
	st.param.b64 	[param0], %rd24;
	.param .b64 param1;
	st.param.b64 	[param1], %rd21;
	.param .b32 retval0;
	call.uni (retval0), 
	vprintf, 
	(
	param0, 
	param1
	);
	ld.param.b32 	%r169, [retval0];
	} // callseq 31
	ld.shared.u32 	%r171, [_ZZ11test_kernelPiPsE10temp_int_1+112];
	st.local.u32 	[%rd22], %r171;
	{ // callseq 32, 0
	.param .b64 param0;
	st.param.b64 	[param0], %rd24;
	.param .b64 param1;
	st.param.b64 	[param1], %rd21;
	.param .b32 retval0;
	call.uni (retval0), 
	vprintf, 
	(
	param0, 
	param1
	);
	ld.param.b32 	%r172, [retval0];
	} // callseq 32
	ld.shared.u32 	%r174, [_ZZ11test_kernelPiPsE10temp_int_1+116];
	st.local.u32 	[%rd22], %r174;
	{ // callseq 33, 0
	.param .b64 param0;
	st.param.b64 	[param0], %rd24;
	.param .b64 param1;
	st.param.b64 	[param1], %rd21;
	.param .b32 retval0;
	call.uni (retval0), 
	vprintf, 
	(
	param0, 
	param1
	);
	ld.param.b32 	%r175, [retval0];
	} // callseq 33
	ld.shared.u32 	%r177, [_ZZ11test_kernelPiPsE10temp_int_1+120];
	st.local.u32 	[%rd22], %r177;
	{ // callseq 34, 0
	.param .b64 param0;
	st.param.b64 	[param0], %rd24;
	.param .b64 param1;
	st.param.b64 	[param1], %rd21;
	.param .b32 retval0;
	call.uni (retval0), 
	vprintf, 
	(
	param0, 
	param1
	);
	ld.param.b32 	%r178, [retval0];
	} // callseq 34
	ld.shared.u32 	%r180, [_ZZ11test_kernelPiPsE10temp_int_1+124];
	st.local.u32 	[%rd22], %r180;
	{ // callseq 35, 0
	.param .b64 param0;
	st.param.b64 	[param0], %rd24;
	.param .b64 param1;
	st.param.b64 	[param1], %rd21;
	.param .b32 retval0;
	call.uni (retval0), 
	vprintf, 
	(
	param0, 
	param1
	);
	ld.param.b32 	%r181, [retval0];
	} // callseq 35
	ld.shared.u32 	%r183, [_ZZ11test_kernelPiPsE10temp_int_1+128];
	st.local.u32 	[%rd22], %r183;
	{ // callseq 36, 0
	.param .b64 param0;
	st.param.b64 	[param0], %rd24;
	.param .b64 param1;
	st.param.b64 	[param1], %rd21;
	.param .b32 retval0;
	call.uni (retval0), 
	vprintf, 
	(
	param0, 
	param1
	);
	ld.param.b32 	%r184, [retval0];
	} // callseq 36
	ld.shared.u32 	%r186, [_ZZ11test_kernelPiPsE10temp_int_1+132];
	st.local.u32 	[%rd22], %r186;
	{ // callseq 37, 0
	.param .b64 param0;
	st.param.b64 	[param0], %rd24;
	.param .b64 param1;
	st.param.b64 	[param1], %rd21;
	.param .b32 retval0;
	call.uni (retval0), 
	vprintf, 
	(
	param0, 
	param1
	);
	ld.param.b32 	%r187, [retval0];
	} // callseq 37
	ld.shared.u32 	%r189, [_ZZ11test_kernelPiPsE10temp_int_1+136];
	st.local.u32 	[%rd22], %r189;
	{ // callseq 38, 0
	.param .b64 param0;
	st.param.b64 	[param0], %rd24;
	.param .b64 param1;
	st.param.b64 	[param1], %rd21;
	.param .b32 retval0;
	call.uni (retval0), 
	vprintf, 
	(
	param0, 
	param1
	);
	ld.param.b32 	%r190, [retval0];
	} // callseq 38
	ld.shared.u32 	%r192, [_ZZ11test_kernelPiPsE10temp_int_1+140];
	st.local.u32 	[%rd22], %r192;
	{ // callseq 39, 0
	.param .b64 param0;
	st.param.b64 	[param0], %rd24;
	.param .b64 param1;
	st.param.b64 	[param1], %rd21;
	.param .b32 retval0;
	call.uni (retval0), 
	vprintf, 
	(
	param0, 
	param1
	);
	ld.param.b32 	%r193, [retval0];
	} // callseq 39
	ld.shared.u32 	%r195, [_ZZ11test_kernelPiPsE10temp_int_1+144];
	st.local.u32 	[%rd22], %r195;
	{ // callseq 40, 0
	.param .b64 param0;
	st.param.b64 	[param0], %rd24;
	.param .b64 param1;
	st.param.b64 	[param1], %rd21;
	.param .b32 retval0;
	call.uni (retval0), 
	vprintf, 
	(
	param0, 
	param1
	);
	ld.param.b32 	%r196, [retval0];
	} // callseq 40
	ld.shared.u32 	%r198, [_ZZ11test_kernelPiPsE10temp_int_1+148];
	st.local.u32 	[%rd22], %r198;
	{ // callseq 41, 0
	.param .b64 param0;
	st.param.b64 	[param0], %rd24;
	.param .b64 param1;
	st.param.b64 	[param1], %rd21;
	.param .b32 retval0;
	call.uni (retval0), 
	vprintf, 
	(
	param0, 
	param1
	);
	ld.param.b32 	%r199, [retval0];
	} // callseq 41
	ld.shared.u32 	%r201, [_ZZ11test_kernelPiPsE10temp_int_1+152];
	st.local.u32 	[%rd22], %r201;
	{ // callseq 42, 0
	.param .b64 param0;
	st.param.b64 	[param0], %rd24;
	.param .b64 param1;
	st.param.b64 	[param1], %rd21;
	.param .b32 retval0;
	call.uni (retval0), 
	vprintf, 
	(
	param0, 
	param1
	);
	ld.param.b32 	%r202, [retval0];
	} // callseq 42
	ld.shared.u32 	%r204, [_ZZ11test_kernelPiPsE10temp_int_1+156];
	st.local.u32 	[%rd22], %r204;
	{ // callseq 43, 0
	.param .b64 param0;
	st.param.b64 	[param0], %rd24;
	.param .b64 param1;
	st.param.b64 	[param1], %rd21;
	.param .b32 retval0;
	call.uni (retval0), 
	vprintf, 
	(
	param0, 
	param1
	);
	ld.param.b32 	%r205, [retval0];
	} // callseq 43
	ld.shared.u32 	%r207, [_ZZ11test_kernelPiPsE10temp_int_1+160];
	st.local.u32 	[%rd22], %r207;
	{ // callseq 44, 0
	.param .b64 param0;
	st.param.b64 	[param0], %rd24;
	.param .b64 param1;
	st.param.b64 	[param1], %rd21;
	.param .b32 retval0;
	call.uni (retval0), 
	vprintf, 
	(
	param0, 
	param1
	);
	ld.param.b32 	%r208, [retval0];
	} // callseq 44
	ld.shared.u32 	%r210, [_ZZ11test_kernelPiPsE10temp_int_1+164];
	st.local.u32 	[%rd22], %r210;
	{ // callseq 45, 0
	.param .b64 param0;
	st.param.b64 	[param0], %rd24;
	.param .b64 param1;
	st.param.b64 	[param1], %rd21;
	.param .b32 retval0;
	call.uni (retval0), 
	vprintf, 
	(
	param0, 
	param1
	);
	ld.param.b32 	%r211, [retval0];
	} // callseq 45
	ld.shared.u32 	%r213, [_ZZ11test_kernelPiPsE10temp_int_1+168];
	st.local.u32 	[%rd22], %r213;
	{ // callseq 46, 0
	.param .b64 param0;
	st.param.b64 	[param0], %rd24;
	.param .b64 param1;
	st.param.b64 	[param1], %rd21;
	.param .b32 retval0;
	call.uni (retval0), 
	vprintf, 
	(
	param0, 
	param1
	);
	ld.param.b32 	%r214, [retval0];
	} // callseq 46
	ld.shared.u32 	%r216, [_ZZ11test_kernelPiPsE10temp_int_1+172];
	st.local.u32 	[%rd22], %r216;
	{ // callseq 47, 0
	.param .b64 param0;
	st.param.b64 	[param0], %rd24;
	.param .b64 param1;
	st.param.b64 	[param1], %rd21;
	.param .b32 retval0;
	call.uni (retval0), 
	vprintf, 
	(
	param0, 
	param1
	);
	ld.param.b32 	%r217, [retval0];
	} // callseq 47
	ld.shared.u32 	%r219, [_ZZ11test_kernelPiPsE10temp_int_1+176];
	st.local.u32 	[%rd22], %r219;
	{ // callseq 48, 0
	.param .b64 param0;
	st.param.b64 	[param0], %rd24;
	.param .b64 param1;
	st.param.b64 	[param1], %rd21;
	.param .b32 retval0;
	call.uni (retval0), 
	vprintf, 
	(
	param0, 
	param1
	);
	ld.param.b32 	%r220, [retval0];
	} // callseq 48
	ld.shared.u32 	%r222, [_ZZ11test_kernelPiPsE10temp_int_1+180];
	st.local.u32 	[%rd22], %r222;
	{ // callseq 49, 0
	.param .b64 param0;
	st.param.b64 	[param0], %rd24;
	.param .b64 param1;
	st.param.b64 	[param1], %rd21;
	.param .b32 retval0;
	call.uni (retval0), 
	vprintf, 
	(
	param0, 
	param1
	);
	ld.param.b32 	%r223, [retval0];
	} // callseq 49
	ld.shared.u32 	%r225, [_ZZ11test_kernelPiPsE10temp_int_1+184];
	st.local.u32 	[%rd22], %r225;
	{ // callseq 50, 0
	.param .b64 param0;
	st.param.b64 	[param0], %rd24;
	.param .b64 param1;
	st.param.b64 	[param1], %rd21;
	.param .b32 retval0;
	call.uni (retval0), 
	vprintf, 
	(
	param0, 
	param1
	);
	ld.param.b32 	%r226, [retval0];
	} // callseq 50
	ld.shared.u32 	%r228, [_ZZ11test_kernelPiPsE10temp_int_1+188];
	st.local.u32 	[%rd22], %r228;
	{ // callseq 51, 0
	.param .b64 param0;
	st.param.b64 	[param0], %rd24;
	.param .b64 param1;
	st.param.b64 	[param1], %rd21;
	.param .b32 retval0;
	call.uni (retval0), 
	vprintf, 
	(
	param0, 
	param1
	);
	ld.param.b32 	%r229, [retval0];
	} // callseq 51
	ld.shared.u32 	%r231, [_ZZ11test_kernelPiPsE10temp_int_1+192];
	st.local.u32 	[%rd22], %r231;
	{ // callseq 52, 0
	.param .b64 param0;
	st.param.b64 	[param0], %rd24;
	.param .b64 param1;
	st.param.b64 	[param1], %rd21;
	.param .b32 retval0;
	call.uni (retval0), 
	vprintf, 
	(
	param0, 
	param1
	);
	ld.param.b32 	%r232, [retval0];
	} // callseq 52
	ld.shared.u32 	%r234, [_ZZ11test_kernelPiPsE10temp_int_1+196];
	st.local.u32 	[%rd22], %r234;
	{ // callseq 53, 0
	.param .b64 param0;
	st.param.b64 	[param0], %rd24;
	.param .b64 param1;
	st.param.b64 	[param1], %rd21;
	.param .b32 retval0;
	call.uni (retval0), 
	vprintf, 
	(
	param0, 
	param1
	);
	ld.param.b32 	%r235, [retval0];
	} // callseq 53
	ld.shared.u32 	%r237, [_ZZ11test_kernelPiPsE10temp_int_1+200];
	st.local.u32 	[%rd22], %r237;
	{ // callseq 54, 0
	.param .b64 param0;
	st.param.b64 	[param0], %rd24;
	.param .b64 param1;
	st.param.b64 	[param1], %rd21;
	.param .b32 retval0;
	call.uni (retval0), 
	vprintf, 
	(
	param0, 
	param1
	);
	ld.param.b32 	%r238, [retval0];
	} // callseq 54
	ld.shared.u32 	%r240, [_ZZ11test_kernelPiPsE10temp_int_1+204];
	st.local.u32 	[%rd22], %r240;
	{ // callseq 55, 0
	.param .b64 param0;
	st.param.b64 	[param0], %rd24;
	.param .b64 param1;
	st.param.b64 	[param1], %rd21;
	.param .b32 retval0;
	call.uni (retval0), 
	vprintf, 
	(
	param0, 
	param1
	);
	ld.param.b32 	%r241, [retval0];
	} // callseq 55
	ld.shared.u32 	%r243, [_ZZ11test_kernelPiPsE10temp_int_1+208];
	st.local.u32 	[%rd22], %r243;
	{ // callseq 56, 0
	.param .b64 param0;
	st.param.b64 	[param0], %rd24;
	.param .b64 param1;
	st.param.b64 	[param1], %rd21;
	.param .b32 retval0;
	call.uni (retval0), 
	vprintf, 
	(
	param0, 
	param1
	);
	ld.param.b32 	%r244, [retval0];
	} // callseq 56
	ld.shared.u32 	%r246, [_ZZ11test_kernelPiPsE10temp_int_1+212];
	st.local.u32 	[%rd22], %r246;
	{ // callseq 57, 0
	.param .b64 param0;
	st.param.b64 	[param0], %rd24;
	.param .b64 param1;
	st.param.b64 	[param1], %rd21;
	.param .b32 retval0;
	call.uni (retval0), 
	vprintf, 
	(
	param0, 
	param1
	);
	ld.param.b32 	%r247, [retval0];
	} // callseq 57
	ld.shared.u32 	%r249, [_ZZ11test_kernelPiPsE10temp_int_1+216];
	st.local.u32 	[%rd22], %r249;
	{ // callseq 58, 0
	.param .b64 param0;
	st.param.b64 	[param0], %rd24;
	.param .b64 param1;
	st.param.b64 	[param1], %rd21;
	.param .b32 retval0;
	call.uni (retval0), 
	vprintf, 
	(
	param0, 
	param1
	);
	ld.param.b32 	%r250, [retval0];
	} // callseq 58
	ld.shared.u32 	%r252, [_ZZ11test_kernelPiPsE10temp_int_1+220];
	st.local.u32 	[%rd22], %r252;
	{ // callseq 59, 0
	.param .b64 param0;
	st.param.b64 	[param0], %rd24;
	.param .b64 param1;
	st.param.b64 	[param1], %rd21;
	.param .b32 retval0;
	call.uni (retval0), 
	vprintf, 
	(
	param0, 
	param1
	);
	ld.param.b32 	%r253, [retval0];
	} // callseq 59
	ld.shared.u32 	%r255, [_ZZ11test_kernelPiPsE10temp_int_1+224];
	st.local.u32 	[%rd22], %r255;
	{ // callseq 60, 0
	.param .b64 param0;
	st.param.b64 	[param0], %rd24;
	.param .b64 param1;
	st.param.b64 	[param1], %rd21;
	.param .b32 retval0;
	call.uni (retval0), 
	vprintf, 
	(
	param0, 
	param1
	);
	ld.param.b32 	%r256, [retval0];
	} // callseq 60
	ld.shared.u32 	%r258, [_ZZ11test_kernelPiPsE10temp_int_1+228];
	st.local.u32 	[%rd22], %r258;
	{ // callseq 61, 0
	.param .b64 param0;
	st.param.b64 	[param0], %rd24;
	.param .b64 param1;
	st.param.b64 	[param1], %rd21;
	.param .b32 retval0;
	call.uni (retval0), 
	vprintf, 
	(
	param0, 
	param1
	);
	ld.param.b32 	%r259, [retval0];
	} // callseq 61
	ld.shared.u32 	%r261, [_ZZ11test_kernelPiPsE10temp_int_1+232];
	st.local.u32 	[%rd22], %r261;
	{ // callseq 62, 0
	.param .b64 param0;
	st.param.b64 	[param0], %rd24;
	.param .b64 param1;
	st.param.b64 	[param1], %rd21;
	.param .b32 retval0;
	call.uni (retval0), 
	vprintf, 
	(
	param0, 
	param1
	);
	ld.param.b32 	%r262, [retval0];
	} // callseq 62
	ld.shared.u32 	%r264, [_ZZ11test_kernelPiPsE10temp_int_1+236];
	st.local.u32 	[%rd22], %r264;
	{ // callseq 63, 0
	.param .b64 param0;
	st.param.b64 	[param0], %rd24;
	.param .b64 param1;
	st.param.b64 	[param1], %rd21;
	.param .b32 retval0;
	call.uni (retval0), 
	vprintf, 
	(
	param0, 
	param1
	);
	ld.param.b32 	%r265, [retval0];
	} // callseq 63
	ld.shared.u32 	%r267, [_ZZ11test_kernelPiPsE10temp_int_1+240];
	st.local.u32 	[%rd22], %r267;
	{ // callseq 64, 0
	.param .b64 param0;
	st.param.b64 	[param0], %rd24;
	.param .b64 param1;
	st.param.b64 	[param1], %rd21;
	.param .b32 retval0;
	call.uni (retval0), 
	vprintf, 
	(
	param0, 
	param1
	);
	ld.param.b32 	%r268, [retval0];
	} // callseq 64
	ld.shared.u32 	%r270, [_ZZ11test_kernelPiPsE10temp_int_1+244];
	st.local.u32 	[%rd22], %r270;
	{ // callseq 65, 0
	.param .b64 param0;
	st.param.b64 	[param0], %rd24;
	.param .b64 param1;
	st.param.b64 	[param1], %rd21;
	.param .b32 retval0;
	call.uni (retval0), 
	vprintf, 
	(
	param0, 
	param1
	);
	ld.param.b32 	%r271, [retval0];
	} // callseq 65
	ld.shared.u32 	%r273, [_ZZ11test_kernelPiPsE10temp_int_1+248];
	st.local.u32 	[%rd22], %r273;
	{ // callseq 66, 0
	.param .b64 param0;
	st.param.b64 	[param0], %rd24;
	.param .b64 param1;
	st.param.b64 	[param1], %rd21;
	.param .b32 retval0;
	call.uni (retval0), 
	vprintf, 
	(
	param0, 
	param1
	);
	ld.param.b32 	%r274, [retval0];
	} // callseq 66
	ld.shared.u32 	%r276, [_ZZ11test_kernelPiPsE10temp_int_1+252];
	st.local.u32 	[%rd22], %r276;
	{ // callseq 67, 0
	.param .b64 param0;
	st.param.b64 	[param0], %rd24;
	.param .b64 param1;
	st.param.b64 	[param1], %rd21;
	.param .b32 retval0;
	call.uni (retval0), 
	vprintf, 
	(
	param0, 
	param1
	);
	ld.param.b32 	%r277, [retval0];
	} // callseq 67
	mov.u64 	%rd25, $str$5;
	cvta.global.u64 	%rd26, %rd25;
	{ // callseq 68, 0
	.param .b64 param0;
	st.param.b64 	[param0], %rd26;
	.param .b64 param1;
	st.param.b64 	[param1], 0;
	.param .b32 retval0;
	call.uni (retval0), 
	vprintf, 
	(
	param0, 
	param1
	);
	ld.param.b32 	%r279, [retval0];
	} // callseq 68
$L__BB0_30:
	mov.u32 	%r745, %ntid.x;
	setp.lt.u32 	%p18, %r745, 2;
	bar.sync 	0;
	mov.u32 	%r17, %tid.x;
	shl.b32 	%r281, %r17, 2;
	mov.u32 	%r282, _ZZ11test_kernelPiPsE10temp_int_1;
	add.s32 	%r18, %r282, %r281;
	st.shared.u32 	[%r18], %r17;
	@%p18 bra 	$L__BB0_35;
	add.s32 	%r19, %r17, 1;
	mov.b32 	%r743, 1;
	mov.u32 	%r744, %r17;
$L__BB0_32:
	shl.b32 	%r22, %r743, 1;
	add.s32 	%r284, %r22, -1;
	and.b32  	%r285, %r284, %r19;
	setp.ne.s32 	%p19, %r285, 0;
	@%p19 bra 	$L__BB0_34;
	sub.s32 	%r286, %r17, %r743;
	shl.b32 	%r287, %r286, 2;
	add.s32 	%r289, %r282, %r287;
	ld.shared.u32 	%r290, [%r289];
	add.s32 	%r744, %r290, %r744;
	st.shared.u32 	[%r18], %r744;
$L__BB0_34:
	setp.lt.u32 	%p20, %r22, %r745;
	mov.u32 	%r743, %r22;
	@%p20 bra 	$L__BB0_32;
$L__BB0_35:
	add.s32 	%r291, %r745, -1;
	setp.ne.s32 	%p21, %r17, %r291;
	@%p21 bra 	$L__BB0_37;
	mov.b32 	%r292, 0;
	st.shared.u32 	[%r18], %r292;
$L__BB0_37:
	setp.lt.u32 	%p22, %r745, 2;
	bar.sync 	0;
	@%p22 bra 	$L__BB0_42;
	add.s32 	%r25, %r17, 1;
$L__BB0_39:
	shr.u32 	%r27, %r745, 1;
	and.b32  	%r293, %r745, 2046;
	rem.u32 	%r294, %r25, %r293;
	setp.ne.s32 	%p23, %r294, 0;
	@%p23 bra 	$L__BB0_41;
	sub.s32 	%r295, %r17, %r27;
	shl.b32 	%r296, %r295, 2;
	add.s32 	%r298, %r282, %r296;
	ld.shared.u32 	%r299, [%r298];
	ld.shared.u32 	%r300, [%r18];
	st.shared.u32 	[%r298], %r300;
	add.s32 	%r301, %r300, %r299;
	st.shared.u32 	[%r18], %r301;
$L__BB0_41:
	setp.gt.u32 	%p24, %r745, 3;
	mov.u32 	%r745, %r27;
	@%p24 bra 	$L__BB0_39;
$L__BB0_42:
	setp.ne.s32 	%p25, %r17, 0;
	bar.sync 	0;
	@%p25 bra 	$L__BB0_44;
	mov.u64 	%rd27, $str$3;
	cvta.global.u64 	%rd28, %rd27;
	{ // callseq 69, 0
	.param .b64 param0;
	st.param.b64 	[param0], %rd28;
	.param .b64 param1;
	st.param.b64 	[param1], 0;
	.param .b32 retval0;
	call.uni (retval0), 
	vprintf, 
	(
	param0, 
	param1
	);
	ld.param.b32 	%r302, [retval0];
	} // callseq 69
	ld.shared.u32 	%r304, [_ZZ11test_kernelPiPsE10temp_int_1];
	add.u64 	%rd29, %SP, 0;
	add.u64 	%rd30, %SPL, 0;
	st.local.u32 	[%rd30], %r304;
	mov.u64 	%rd31, $str$4;
	cvta.global.u64 	%rd32, %rd31;
	{ // callseq 70, 0
	.param .b64 param0;
	st.param.b64 	[param0], %rd32;
	.param .b64 param1;
	st.param.b64 	[param1], %rd29;
	.param .b32 retval0;
	call.uni (retval0), 
	vprintf, 
	(
	param0, 
	param1
	);
	ld.param.b32 	%r305, [retval0];
	} // callseq 70
	ld.shared.u32 	%r307, [_ZZ11test_kernelPiPsE10temp_int_1+4];
	st.local.u32 	[%rd30], %r307;
	{ // callseq 71, 0
	.param .b64 param0;
	st.param.b64 	[param0], %rd32;
	.param .b64 param1;
	st.param.b64 	[param1], %rd29;
	.param .b32 retval0;
	call.uni (retval0), 
	vprintf, 
	(
	param0, 
	param1
	);
	ld.param.b32 	%r308, [retval0];
	} // callseq 71
	ld.shared.u32 	%r310, [_ZZ11test_kernelPiPsE10temp_int_1+8];
	st.local.u32 	[%rd30], %r310;
	{ // callseq 72, 0
	.param .b64 param0;
	st.param.b64 	[param0], %rd32;
	.param .b64 param1;
	st.param.b64 	[param1], %rd29;
	.param .b32 retval0;
	call.uni (retval0), 
	vprintf, 
	(
	param0, 
	param1
	);
	ld.param.b32 	%r311, [retval0];
	} // callseq 72
	ld.shared.u32 	%r313, [_ZZ11test_kernelPiPsE10temp_int_1+12];
	st.local.u32 	[%rd30], %r313;
	{ // callseq 73, 0
	.param .b64 param0;
	st.param.b64 	[param0], %rd32;
	.param .b64 param1;
	st.param.b64 	[param1], %rd29;
	.param .b32 retval0;
	call.uni (retval0), 
	vprintf, 
	(
	param0, 
	param1
	);
	ld.param.b32 	%r314, [retval0];
	} // callseq 73
	ld.shared.u32 	%r316, [_ZZ11test_kernelPiPsE10temp_int_1+16];
	st.local.u32 	[%rd30], %r316;
	{ // callseq 74, 0
	.param .b64 param0;
	st.param.b64 	[param0], %rd32;
	.param .b64 param1;
	st.param.b64 	[param1], %rd29;
	.param .b32 retval0;
	call.uni (retval0), 
	vprintf, 
	(
	param0, 
	param1
	);
	ld.param.b32 	%r317, [retval0];
	} // callseq 74
	ld.shared.u32 	%r319, [_ZZ11test_kernelPiPsE10temp_int_1+20];
	st.local.u32 	[%rd30], %r319;
	{ // callseq 75, 0
	.param .b64 param0;
	st.param.b64 	[param0], %rd32;
	.param .b64 param1;
	st.param.b64 	[param1], %rd29;
	.param .b32 retval0;
	call.uni (retval0), 
	vprintf, 
	(
	param0, 
	param1
	);
	ld.param.b32 	%r320, [retval0];
	} // callseq 75
	ld.shared.u32 	%r322, [_ZZ11test_kernelPiPsE10temp_int_1+24];
	st.local.u32 	[%rd30], %r322;
	{ // callseq 76, 0
	.param .b64 param0;
	st.param.b64 	[param0], %rd32;
	.param .b64 param1;
	st.param.b64 	[param1], %rd29;
	.param .b32 retval0;
	call.uni (retval0), 
	vprintf, 
	(
	param0, 
	param1
	);
	ld.param.b32 	%r323, [retval0];
	} // callseq 76
	ld.shared.u32 	%r325, [_ZZ11test_kernelPiPsE10temp_int_1+28];
	st.local.u32 	[%rd30], %r325;
	{ // callseq 77, 0
	.param .b64 param0;
	st.param.b64 	[param0], %rd32;
	.param .b64 param1;
	st.param.b64 	[param1], %rd29;
	.param .b32 retval0;
	call.uni (retval0), 
	vprintf, 
	(
	param0, 
	param1
	);
	ld.param.b32 	%r326, [retval0];
	} // callseq 77
	ld.shared.u32 	%r328, [_ZZ11test_kernelPiPsE10temp_int_1+32];
	st.local.u32 	[%rd30], %r328;
	{ // callseq 78, 0
	.param .b64 param0;
	st.param.b64 	[param0], %rd32;
	.param .b64 param1;
	st.param.b64 	[param1], %rd29;
	.param .b32 retval0;
	call.uni (retval0), 
	vprintf, 
	(
	param0, 
	param1
	);
	ld.param.b32 	%r329, [retval0];
	} // callseq 78
	ld.shared.u32 	%r331, [_ZZ11test_kernelPiPsE10temp_int_1+36];
	st.local.u32 	[%rd30], %r331;
	{ // callseq 79, 0
	.param .b64 param0;
	st.param.b64 	[param0], %rd32;
	.param .b64 param1;
	st.param.b64 	[param1], %rd29;
	.param .b32 retval0;
	call.uni (retval0), 
	vprintf, 
	(
	param0, 
	param1
	);
	ld.param.b32 	%r332, [retval0];
	} // callseq 79
	ld.shared.u32 	%r334, [_ZZ11test_kernelPiPsE10temp_int_1+40];
	st.local.u32 	[%rd30], %r334;
	{ // callseq 80, 0
	.param .b64 param0;
	st.param.b64 	[param0], %rd32;
	.param .b64 param1;
	st.param.b64 	[param1], %rd29;
	.param .b32 retval0;
	call.uni (retval0), 
	vprintf, 
	(
	param0, 
	param1
	);
	ld.param.b32 	%r335, [retval0];
	} // callseq 80
	ld.shared.u32 	%r337, [_ZZ11test_kernelPiPsE10temp_int_1+44];
	st.local.u32 	[%rd30], %r337;
	{ // callseq 81, 0
	.param .b64 param0;
	st.param.b64 	[param0], %rd32;
	.param .b64 param1;
	st.param.b64 	[param1], %rd29;
	.param .b32 retval0;
	call.uni (retval0), 
	vprintf, 
	(
	param0, 
	param1
	);
	ld.param.b32 	%r338, [retval0];
	} // callseq 81
	ld.shared.u32 	%r340, [_ZZ11test_kernelPiPsE10temp_int_1+48];
	st.local.u32 	[%rd30], %r340;
	{ // callseq 82, 0
	.param .b64 param0;
	st.param.b64 	[param0], %rd32;
	.param .b64 param1;
	st.param.b64 	[param1], %rd29;
	.param .b32 retval0;
	call.uni (retval0), 
	vprintf, 
	(
	param0, 
	param1
	);
	ld.param.b32 	%r341, [retval0];
	} // callseq 82
	ld.shared.u32 	%r343, [_ZZ11test_kernelPiPsE10temp_int_1+52];
	st.local.u32 	[%rd30], %r343;
	{ // callseq 83, 0
	.param .b64 param0;
	st.param.b64 	[param0], %rd32;
	.param .b64 param1;
	st.param.b64 	[param1], %rd29;
	.param .b32 retval0;
	call.uni (retval0), 
	vprintf, 
	(
	param0, 
	param1
	);
	ld.param.b32 	%r344, [retval0];
	} // callseq 83
	ld.shared.u32 	%r346, [_ZZ11test_kernelPiPsE10temp_int_1+56];
	st.local.u32 	[%rd30], %r346;
	{ // callseq 84, 0
	.param .b64 param0;
	st.param.b64 	[param0], %rd32;
	.param .b64 param1;
	st.param.b64 	[param1], %rd29;
	.param .b32 retval0;
	call.uni (retval0), 
	vprintf, 
	(
	param0, 
	param1
	);
	ld.param.b32 	%r347, [retval0];
	} // callseq 84
	ld.shared.u32 	%r349, [_ZZ11test_kernelPiPsE10temp_int_1+60];
	st.local.u32 	[%rd30], %r349;
	{ // callseq 85, 0
	.param .b64 param0;
	st.param.b64 	[param0], %rd32;
	.param .b64 param1;
	st.param.b64 	[param1], %rd29;
	.param .b32 retval0;
	call.uni (retval0), 
	vprintf, 
	(
	param0, 
	param1
	);
	ld.param.b32 	%r350, [retval0];
	} // callseq 85
	ld.shared.u32 	%r352, [_ZZ11test_kernelPiPsE10temp_int_1+64];
	st.local.u32 	[%rd30], %r352;
	{ // callseq 86, 0
	.param .b64 param0;
	st.param.b64 	[param0], %rd32;
	.param .b64 param1;
	st.param.b64 	[param1], %rd29;
	.param .b32 retval0;
	call.uni (retval0), 
	vprintf, 
	(
	param0, 
	param1
	);
	ld.param.b32 	%r353, [retval0];
	} // callseq 86
	ld.shared.u32 	%r355, [_ZZ11test_kernelPiPsE10temp_int_1+68];
	st.local.u32 	[%rd30], %r355;
	{ // callseq 87, 0
	.param .b64 param0;
	st.param.b64 	[param0], %rd32;
	.param .b64 param1;
	st.param.b64 	[param1], %rd29;
	.param .b32 retval0;
	call.uni (retval0), 
	vprintf, 
	(
	param0, 
	param1
	);
	ld.param.b32 	%r356, [retval0];
	} // callseq 87
	ld.shared.u32 	%r358, [_ZZ11test_kernelPiPsE10temp_int_1+72];
	st.local.u32 	[%rd30], %r358;
	{ // callseq 88, 0
	.param .b64 param0;
	st.param.b64 	[param0], %rd32;
	.param .b64 param1;
	st.param.b64 	[param1], %rd29;
	.param .b32 retval0;
	call.uni (retval0), 
	vprintf, 
	(
	param0, 
	param1
	);
	ld.param.b32 	%r359, [retval0];
	} // callseq 88
	ld.shared.u32 	%r361, [_ZZ11test_kernelPiPsE10temp_int_1+76];
	st.local.u32 	[%rd30], %r361;
	{ // callseq 89, 0
	.param .b64 param0;
	st.param.b64 	[param0], %rd32;
	.param .b64 param1;
	st.param.b64 	[param1], %rd29;
	.param .b32 retval0;
	call.uni (retval0), 
	vprintf, 
	(
	param0, 
	param1
	);
	ld.param.b32 	%r362, [retval0];
	} // callseq 89
	ld.shared.u32 	%r364, [_ZZ11test_kernelPiPsE10temp_int_1+80];
	st.local.u32 	[%rd30], %r364;
	{ // callseq 90, 0
	.param .b64 param0;
	st.param.b64 	[param0], %rd32;
	.param .b64 param1;
	st.param.b64 	[param1], %rd29;
	.param .b32 retval0;
	call.uni (retval0), 
	vprintf, 
	(
	param0, 
	param1
	);
	ld.param.b32 	%r365, [retval0];
	} // callseq 90
	ld.shared.u32 	%r367, [_ZZ11test_kernelPiPsE10temp_int_1+84];
	st.local.u32 	[%rd30], %r367;
	{ // callseq 91, 0
	.param .b64 param0;
	st.param.b64 	[param0], %rd32;
	.param .b64 param1;
	st.param.b64 	[param1], %rd29;
	.param .b32 retval0;
	call.uni (retval0), 
	vprintf, 
	(
	param0, 
	param1
	);
	ld.param.b32 	%r368, [retval0];
	} // callseq 91
	ld.shared.u32 	%r370, [_ZZ11test_kernelPiPsE10temp_int_1+88];
	st.local.u32 	[%rd30], %r370;
	{ // callseq 92, 0
	.param .b64 param0;
	st.param.b64 	[param0], %rd32;
	.param .b64 param1;
	st.param.b64 	[param1], %rd29;
	.param .b32 retval0;
	call.uni (retval0), 
	vprintf, 
	(
	param0, 
	param1
	);
	ld.param.b32 	%r371, [retval0];
	} // callseq 92
	ld.shared.u32 	%r373, [_ZZ11test_kernelPiPsE10temp_int_1+92];
	st.local.u32 	[%rd30], %r373;
	{ // callseq 93, 0
	.param .b64 param0;
	st.param.b64 	[param0], %rd32;
	.param .b64 param1;
	st.param.b64 	[param1], %rd29;
	.param .b32 retval0;
	call.uni (retval0), 
	vprintf, 
	(
	param0, 
	param1
	);
	ld.param.b32 	%r374, [retval0];
	} // callseq 93
	ld.shared.u32 	%r376, [_ZZ11test_kernelPiPsE10temp_int_1+96];
	st.local.u32 	[%rd30], %r376;
	{ // callseq 94, 0
	.param .b64 param0;
	st.param.b64 	[param0], %rd32;
	.param .b64 param1;
	st.param.b64 	[param1], %rd29;
	.param .b32 retval0;
	call.uni (retval0), 
	vprintf, 
	(
	param0, 
	param1
	);
	ld.param.b32 	%r377, [retval0];
	} // callseq 94
	ld.shared.u32 	%r379, [_ZZ11test_kernelPiPsE10temp_int_1+100];
	st.local.u32 	[%rd30], %r379;
	{ // callseq 95, 0
	.param .b64 param0;
	st.param.b64 	[param0], %rd32;
	.param .b64 param1;
	st.param.b64 	[param1], %rd29;
	.param .b32 retval0;
	call.uni (retval0), 
	vprintf, 
	(
	param0, 
	param1
	);
	ld.param.b32 	%r380, [retval0];
	} // callseq 95
	ld.shared.u32 	%r382, [_ZZ11test_kernelPiPsE10temp_int_1+104];
	st.local.u32 	[%rd30], %r382;
	{ // callseq 96, 0
	.param .b64 param0;
	st.param.b64 	[param0], %rd32;
	.param .b64 param1;
	st.param.b64 	[param1], %rd29;
	.param .b32 retval0;
	call.uni (retval0), 
	vprintf, 
	(
	param0, 
	param1
	);
	ld.param.b32 	%r383, [retval0];
	} // callseq 96
	ld.shared.u32 	%r385, [_ZZ11test_kernelPiPsE10temp_int_1+108];
	st.local.u32 	[%rd30], %r385;
	{ // callseq 97, 0
	.param .b64 param0;
	st.param.b64 	[param0], %rd32;
	.param .b64 param1;
	st.param.b64 	[param1], %rd29;
	.param .b32 retval0;
	call.uni (retval0), 
	vprintf, 
	(
	param0, 
	param1
	);
	ld.param.b32 	%r386, [retval0];
	} // callseq 97
	ld.shared.u32 	%r388, [_ZZ11test_kernelPiPsE10temp_int_1+112];
	st.local.u32 	[%rd30], %r388;
	{ // callseq 98, 0
	.param .b64 param0;
	st.param.b64 	[param0], %rd32;
	.param .b64 param1;
	st.param.b64 	[param1], %rd29;
	.param .b32 retval0;
	call.uni (retval0), 
	vprintf, 
	(
	param0, 
	param1
	);
	ld.param.b32 	%r389, [retval0];
	} // callseq 98
	ld.shared.u32 	%r391, [_ZZ11test_kernelPiPsE10temp_int_1+116];
	st.local.u32 	[%rd30], %r391;
	{ // callseq 99, 0
	.param .b64 param0;
	st.param.b64 	[param0], %rd32;
	.param .b64 param1;
	st.param.b64 	[param1], %rd29;
	.param .b32 retval0;
	call.uni (retval0), 
	vprintf, 
	(
	param0, 
	param1
	);
	ld.param.b32 	%r392, [retval0];
	} // callseq 99
	ld.shared.u32 	%r394, [_ZZ11test_kernelPiPsE10temp_int_1+120];
	st.local.u32 	[%rd30], %r394;
	{ // callseq 100, 0
	.param .b64 param0;
	st.param.b64 	[param0], %rd32;
	.param .b64 param1;
	st.param.b64 	[param1], %rd29;
	.param .b32 retval0;
	call.uni (retval0), 
	vprintf, 
	(
	param0, 
	param1
	);
	ld.param.b32 	%r395, [retval0];
	} // callseq 100
	ld.shared.u32 	%r397, [_ZZ11test_kernelPiPsE10temp_int_1+124];
	st.local.u32 	[%rd30], %r397;
	{ // callseq 101, 0
	.param .b64 param0;
	st.param.b64 	[param0], %rd32;
	.param .b64 param1;
	st.param.b64 	[param1], %rd29;
	.param .b32 retval0;
	call.uni (retval0), 
	vprintf, 
	(
	param0, 
	param1
	);
	ld.param.b32 	%r398, [retval0];
	} // callseq 101
	ld.shared.u32 	%r400, [_ZZ11test_kernelPiPsE10temp_int_1+128];
	st.local.u32 	[%rd30], %r400;
	{ // callseq 102, 0
	.param .b64 param0;
	st.param.b64 	[param0], %rd32;
	.param .b64 param1;
	st.param.b64 	[param1], %rd29;
	.param .b32 retval0;
	call.uni (retval0), 
	vprintf, 
	(
	param0, 
	param1
	);
	ld.param.b32 	%r401, [retval0];
	} // callseq 102
	ld.shared.u32 	%r403, [_ZZ11test_kernelPiPsE10temp_int_1+132];
	st.local.u32 	[%rd30], %r403;
	{ // callseq 103, 0
	.param .b64 param0;
	st.param.b64 	[param0], %rd32;
	.param .b64 param1;
	st.param.b64 	[param1], %rd29;
	.param .b32 retval0;
	call.uni (retval0), 
	vprintf, 
	(
	param0, 
	param1
	);
	ld.param.b32 	%r404, [retval0];
	} // callseq 103
	ld.shared.u32 	%r406, [_ZZ11test_kernelPiPsE10temp_int_1+136];
	st.local.u32 	[%rd30], %r406;
	{ // callseq 104, 0
	.param .b64 param0;
	st.param.b64 	[param0], %rd32;
	.param .b64 param1;
	st.param.b64 	[param1], %rd29;
	.param .b32 retval0;
	call.uni (retval0), 
	vprintf, 
	(
	param0, 
	param1
	);
	ld.param.b32 	%r407, [retval0];
	} // callseq 104
	ld.shared.u32 	%r409, [_ZZ11test_kernelPiPsE10temp_int_1+140];
	st.local.u32 	[%rd30], %r409;
	{ // callseq 105, 0
	.param .b64 param0;
	st.param.b64 	[param0], %rd32;
	.param .b64 param1;
	st.param.b64 	[param1], %rd29;
	.param .b32 retval0;
	call.uni (retval0), 
	vprintf, 
	(
	param0, 
	param1
	);
	ld.param.b32 	%r410, [retval0];
	} // callseq 105
	ld.shared.u32 	%r412, [_ZZ11test_kernelPiPsE10temp_int_1+144];
	st.local.u32 	[%rd30], %r412;
	{ // callseq 106, 0
	.param .b64 param0;
	st.param.b64 	[param0], %rd32;
	.param .b64 param1;
	st.param.b64 	[param1], %rd29;
	.param .b32 retval0;
	call.uni (retval0), 
	vprintf, 
	(
	param0, 
	param1
	);
	ld.param.b32 	%r413, [retval0];
	} // callseq 106
	ld.shared.u32 	%r415, [_ZZ11test_kernelPiPsE10temp_int_1+148];
	st.local.u32 	[%rd30], %r415;
	{ // callseq 107, 0
	.param .b64 param0;
	st.param.b64 	[param0], %rd32;
	.param .b64 param1;
	st.param.b64 	[param1], %rd29;
	.param .b32 retval0;
	call.uni (retval0), 
	vprintf, 
	(
	param0, 
	param1
	);
	ld.param.b32 	%r416, [retval0];
	} // callseq 107
	ld.shared.u32 	%r418, [_ZZ11test_kernelPiPsE10temp_int_1+152];
	st.local.u32 	[%rd30], %r418;
	{ // callseq 108, 0
	.param .b64 param0;
	st.param.b64 	[param0], %rd32;
	.param .b64 param1;
	st.param.b64 	[param1], %rd29;
	.param .b32 retval0;
	call.uni (retval0), 
	vprintf, 
	(
	param0, 
	param1
	);
	ld.param.b32 	%r419, [retval0];
	} // callseq 108
	ld.shared.u32 	%r421, [_ZZ11test_kernelPiPsE10temp_int_1+156];
	st.local.u32 	[%rd30], %r421;
	{ // callseq 109, 0
	.param .b64 param0;
	st.param.b64 	[param0], %rd32;
	.param .b64 param1;
	st.param.b64 	[param1], %rd29;
	.param .b32 retval0;
	call.uni (retval0), 
	vprintf, 
	(
	param0, 
	param1
	);
	ld.param.b32 	%r422, [retval0];
	} // callseq 109
	ld.shared.u32 	%r424, [_ZZ11test_kernelPiPsE10temp_int_1+160];
	st.local.u32 	[%rd30], %r424;
	{ // callseq 110, 0
	.param .b64 param0;
	st.param.b64 	[param0], %rd32;
	.param .b64 param1;
	st.param.b64 	[param1], %rd29;
	.param .b32 retval0;
	call.uni (retval0), 
	vprintf, 
	(
	param0, 
	param1
	);
	ld.param.b32 	%r425, [retval0];
	} // callseq 110
	ld.shared.u32 	%r427, [_ZZ11test_kernelPiPsE10temp_int_1+164];
	st.local.u32 	[%rd30], %r427;
	{ // callseq 111, 0
	.param .b64 param0;
	st.param.b64 	[param0], %rd32;
	.param .b64 param1;
	st.param.b64 	[param1], %rd29;
	.param .b32 retval0;
	call.uni (retval0), 
	vprintf, 
	(
	param0, 
	param1
	);
	ld.param.b32 	%r428, [retval0];
	} // callseq 111
	ld.shared.u32 	%r430, [_ZZ11test_kernelPiPsE10temp_int_1+168];
	st.local.u32 	[%rd30], %r430;
	{ // callseq 112, 0
	.param .b64 param0;
	st.param.b64 	[param0], %rd32;
	.param .b64 param1;
	st.param.b64 	[param1], %rd29;
	.param .b32 retval0;
	call.uni (retval0), 
	vprintf, 
	(
	param0, 
	param1
	);
	ld.param.b32 	%r431, [retval0];
	} // callseq 112
	ld.shared.u32 	%r433, [_ZZ11test_kernelPiPsE10temp_int_1+172];
	st.local.u32 	[%rd30], %r433;
	{ // callseq 113, 0
	.param .b64 param0;
	st.param.b64 	[param0], %rd32;
	.param .b64 param1;
	st.param.b64 	[param1], %rd29;
	.param .b32 retval0;
	call.uni (retval0), 
	vprintf, 
	(
	param0, 
	param1
	);
	ld.param.b32 	%r434, [retval0];
	} // callseq 113
	ld.shared.u32 	%r436, [_ZZ11test_kernelPiPsE10temp_int_1+176];
	st.local.u32 	[%rd30], %r436;
	{ // callseq 114, 0
	.param .b64 param0;
	st.param.b64 	[param0], %rd32;
	.param .b64 param1;
	st.param.b64 	[param1], %rd29;
	.param .b32 retval0;
	call.uni (retval0), 
	vprintf, 
	(
	param0, 
	param1
	);
	ld.param.b32 	%r437, [retval0];
	} // callseq 114
	ld.shared.u32 	%r439, [_ZZ11test_kernelPiPsE10temp_int_1+180];
	st.local.u32 	[%rd30], %r439;
	{ // callseq 115, 0
	.param .b64 param0;
	st.param.b64 	[param0], %rd32;
	.param .b64 param1;
	st.param.b64 	[param1], %rd29;
	.param .b32 retval0;
	call.uni (retval0), 
	vprintf, 
	(
	param0, 
	param1
	);
	ld.param.b32 	%r440, [retval0];
	} // callseq 115
	ld.shared.u32 	%r442, [_ZZ11test_kernelPiPsE10temp_int_1+184];
	st.local.u32 	[%rd30], %r442;
	{ // callseq 116, 0
	.param .b64 param0;
	st.param.b64 	[param0], %rd32;
	.param .b64 param1;
	st.param.b64 	[param1], %rd29;
	.param .b32 retval0;
	call.uni (retval0), 
	vprintf, 
	(
	param0, 
	param1
	);
	ld.param.b32 	%r443, [retval0];
	} // callseq 116
	ld.shared.u32 	%r445, [_ZZ11test_kernelPiPsE10temp_int_1+188];
	st.local.u32 	[%rd30], %r445;
	{ // callseq 117, 0
	.param .b64 param0;
	st.param.b64 	[param0], %rd32;
	.param .b64 param1;
	st.param.b64 	[param1], %rd29;
	.param .b32 retval0;
	call.uni (retval0), 
	vprintf, 
	(
	param0, 
	param1
	);
	ld.param.b32 	%r446, [retval0];
	} // callseq 117
	ld.shared.u32 	%r448, [_ZZ11test_kernelPiPsE10temp_int_1+192];
	st.local.u32 	[%rd30], %r448;
	{ // callseq 118, 0
	.param .b64 param0;
	st.param.b64 	[param0], %rd32;
	.param .b64 param1;
	st.param.b64 	[param1], %rd29;
	.param .b32 retval0;
	call.uni (retval0), 
	vprintf, 
	(
	param0, 
	param1
	);
	ld.param.b32 	%r449, [retval0];
	} // callseq 118
	ld.shared.u32 	%r451, [_ZZ11test_kernelPiPsE10temp_int_1+196];
	st.local.u32 	[%rd30], %r451;
	{ // callseq 119, 0
	.param .b64 param0;
	st.param.b64 	[param0], %rd32;
	.param .b64 param1;
	st.param.b64 	[param1], %rd29;
	.param .b32 retval0;
	call.uni (retval0), 
	vprintf, 
	(
	param0, 
	param1
	);
	ld.param.b32 	%r452, [retval0];
	} // callseq 119
	ld.shared.u32 	%r454, [_ZZ11test_kernelPiPsE10temp_int_1+200];
	st.local.u32 	[%rd30], %r454;
	{ // callseq 120, 0
	.param .b64 param0;
	st.param.b64 	[param0], %rd32;
	.param .b64 param1;
	st.param.b64 	[param1], %rd29;
	.param .b32 retval0;
	call.uni (retval0), 
	vprintf, 
	(
	param0, 
	param1
	);
	ld.param.b32 	%r455, [retval0];
	} // callseq 120
	ld.shared.u32 	%r457, [_ZZ11test_kernelPiPsE10temp_int_1+204];
	st.local.u32 	[%rd30], %r457;
	{ // callseq 121, 0
	.param .b64 param0;
	st.param.b64 	[param0], %rd32;
	.param .b64 param1;
	st.param.b64 	[param1], %rd29;
	.param .b32 retval0;
	call.uni (retval0), 
	vprintf, 
	(
	param0, 
	param1
	);
	ld.param.b32 	%r458, [retval0];
	} // callseq 121
	ld.shared.u32 	%r460, [_ZZ11test_kernelPiPsE10temp_int_1+208];
	st.local.u32 	[%rd30], %r460;
	{ // callseq 122, 0
	.param .b64 param0;
	st.param.b64 	[param0], %rd32;
	.param .b64 param1;
	st.param.b64 	[param1], %rd29;
	.param .b32 retval0;
	call.uni (retval0), 
	vprintf, 
	(
	param0, 
	param1
	);
	ld.param.b32 	%r461, [retval0];
	} // callseq 122
	ld.shared.u32 	%r463, [_ZZ11test_kernelPiPsE10temp_int_1+212];
	st.local.u32 	[%rd30], %r463;
	{ // callseq 123, 0
	.param .b64 param0;
	st.param.b64 	[param0], %rd32;
	.param .b64 param1;
	st.param.b64 	[param1], %rd29;
	.param .b32 retval0;
	call.uni (retval0), 
	vprintf, 
	(
	param0, 
	param1
	);
	ld.param.b32 	%r464, [retval0];
	} // callseq 123
	ld.shared.u32 	%r466, [_ZZ11test_kernelPiPsE10temp_int_1+216];
	st.local.u32 	[%rd30], %r466;
	{ // callseq 124, 0
	.param .b64 param0;
	st.param.b64 	[param0], %rd32;
	.param .b64 param1;
	st.param.b64 	[param1], %rd29;
	.param .b32 retval0;
	call.uni (retval0), 
	vprintf, 
	(
	param0, 
	param1
	);
	ld.param.b32 	%r467, [retval0];
	} // callseq 124
	ld.shared.u32 	%r469, [_ZZ11test_kernelPiPsE10temp_int_1+220];
	st.local.u32 	[%rd30], %r469;
	{ // callseq 125, 0
	.param .b64 param0;
	st.param.b64 	[param0], %rd32;
	.param .b64 param1;
	st.param.b64 	[param1], %rd29;
	.param .b32 retval0;
	call.uni (retval0), 
	vprintf, 
	(
	param0, 
	param1
	);
	ld.param.b32 	%r470, [retval0];
	} // callseq 125
	ld.shared.u32 	%r472, [_ZZ11test_kernelPiPsE10temp_int_1+224];
	st.local.u32 	[%rd30], %r472;
	{ // callseq 126, 0
	.param .b64 param0;
	st.param.b64 	[param0], %rd32;
	.param .b64 param1;
	st.param.b64 	[param1], %rd29;
	.param .b32 retval0;
	call.uni (retval0), 
	vprintf, 
	(
	param0, 
	param1
	);
	ld.param.b32 	%r473, [retval0];
	} // callseq 126
	ld.shared.u32 	%r475, [_ZZ11test_kernelPiPsE10temp_int_1+228];
	st.local.u32 	[%rd30], %r475;
	{ // callseq 127, 0
	.param .b64 param0;
	st.param.b64 	[param0], %rd32;
	.param .b64 param1;
	st.param.b64 	[param1], %rd29;
	.param .b32 retval0;
	call.uni (retval0), 
	vprintf, 
	(
	param0, 
	param1
	);
	ld.param.b32 	%r476, [retval0];
	} // callseq 127
	ld.shared.u32 	%r478, [_ZZ11test_kernelPiPsE10temp_int_1+232];
	st.local.u32 	[%rd30], %r478;
	{ // callseq 128, 0
	.param .b64 param0;
	st.param.b64 	[param0], %rd32;
	.param .b64 param1;
	st.param.b64 	[param1], %rd29;
	.param .b32 retval0;
	call.uni (retval0), 
	vprintf, 
	(
	param0, 
	param1
	);
	ld.param.b32 	%r479, [retval0];
	} // callseq 128
	ld.shared.u32 	%r481, [_ZZ11test_kernelPiPsE10temp_int_1+236];
	st.local.u32 	[%rd30], %r481;
	{ // callseq 129, 0
	.param .b64 param0;
	st.param.b64 	[param0], %rd32;
	.param .b64 param1;
	st.param.b64 	[param1], %rd29;
	.param .b32 retval0;
	call.uni (retval0), 
	vprintf, 
	(
	param0, 
	param1
	);
	ld.param.b32 	%r482, [retval0];
	} // callseq 129
	ld.shared.u32 	%r484, [_ZZ11test_kernelPiPsE10temp_int_1+240];
	st.local.u32 	[%rd30], %r484;
	{ // callseq 130, 0
	.param .b64 param0;
	st.param.b64 	[param0], %rd32;
	.param .b64 param1;
	st.param.b64 	[param1], %rd29;
	.param .b32 retval0;
	call.uni (retval0), 
	vprintf, 
	(
	param0, 
	param1
	);
	ld.param.b32 	%r485, [retval0];
	} // callseq 130
	ld.shared.u32 	%r487, [_ZZ11test_kernelPiPsE10temp_int_1+244];
	st.local.u32 	[%rd30], %r487;
	{ // callseq 131, 0
	.param .b64 param0;
	st.param.b64 	[param0], %rd32;
	.param .b64 param1;
	st.param.b64 	[param1], %rd29;
	.param .b32 retval0;
	call.uni (retval0), 
	vprintf, 
	(
	param0, 
	param1
	);
	ld.param.b32 	%r488, [retval0];
	} // callseq 131
	ld.shared.u32 	%r490, [_ZZ11test_kernelPiPsE10temp_int_1+248];
	st.local.u32 	[%rd30], %r490;
	{ // callseq 132, 0
	.param .b64 param0;
	st.param.b64 	[param0], %rd32;
	.param .b64 param1;
	st.param.b64 	[param1], %rd29;
	.param .b32 retval0;
	call.uni (retval0), 
	vprintf, 
	(
	param0, 
	param1
	);
	ld.param.b32 	%r491, [retval0];
	} // callseq 132
	ld.shared.u32 	%r493, [_ZZ11test_kernelPiPsE10temp_int_1+252];
	st.local.u32 	[%rd30], %r493;
	{ // callseq 133, 0
	.param .b64 param0;
	st.param.b64 	[param0], %rd32;
	.param .b64 param1;
	st.param.b64 	[param1], %rd29;
	.param .b32 retval0;
	call.uni (retval0), 
	vprintf, 
	(
	param0, 
	param1
	);
	ld.param.b32 	%r494, [retval0];
	} // callseq 133
	mov.u64 	%rd33, $str$5;
	cvta.global.u64 	%rd34, %rd33;
	{ // callseq 134, 0
	.param .b64 param0;
	st.param.b64 	[param0], %rd34;
	.param .b64 param1;
	st.param.b64 	[param1], 0;
	.param .b32 retval0;
	call.uni (retval0), 
	vprintf, 
	(
	param0, 
	param1
	);
	ld.param.b32 	%r496, [retval0];
	} // callseq 134
$L__BB0_44:
	bar.sync 	0;
	mov.u32 	%r28, %tid.x;
	shl.b32 	%r499, %r28, 2;
	mov.u32 	%r500, _ZZ11test_kernelPiPsE10temp_int_2;
	add.s32 	%r29, %r500, %r499;
	add.s32 	%r30, %r28, 1;
	mov.u32 	%r31, %ntid.x;
	shl.b32 	%r501, %r31, 2;
	mov.u32 	%r502, _ZZ11test_kernelPiPsE10temp_int_1;
	add.s32 	%r32, %r502, %r501;
	add.s32 	%r33, %r500, %r501;
	mov.b32 	%r746, 0;
$L__BB0_45:
	setp.lt.u32 	%p26, %r31, 2;
	mov.u32 	%r504, _ZZ11test_kernelPiPsE8test_int;
	add.s32 	%r35, %r504, %r499;
	ld.shared.u32 	%r505, [%r35];
	not.b32 	%r506, %r505;
	shr.u32 	%r507, %r506, %r746;
	and.b32  	%r36, %r507, 1;
	add.s32 	%r37, %r502, %r499;
	st.shared.u32 	[%r37], %r36;
	st.shared.u32 	[%r29], %r36;
	bar.sync 	0;
	@%p26 bra 	$L__BB0_50;
	mov.b32 	%r747, 1;
$L__BB0_47:
	shl.b32 	%r39, %r747, 1;
	add.s32 	%r510, %r39, -1;
	and.b32  	%r511, %r510, %r30;
	setp.ne.s32 	%p27, %r511, 0;
	@%p27 bra 	$L__BB0_49;
	ld.shared.u32 	%r512, [%r37];
	sub.s32 	%r513, %r28, %r747;
	shl.b32 	%r514, %r513, 2;
	add.s32 	%r516, %r502, %r514;
	ld.shared.u32 	%r517, [%r516];
	add.s32 	%r518, %r517, %r512;
	st.shared.u32 	[%r37], %r518;
$L__BB0_49:
	setp.lt.u32 	%p28, %r39, %r31;
	mov.u32 	%r747, %r39;
	@%p28 bra 	$L__BB0_47;
$L__BB0_50:
	add.s32 	%r519, %r31, -1;
	setp.ne.s32 	%p29, %r28, %r519;
	@%p29 bra 	$L__BB0_52;
	mov.b32 	%r520, 0;
	st.shared.u32 	[%r37], %r520;
$L__BB0_52:
	setp.lt.u32 	%p30, %r31, 2;
	bar.sync 	0;
	@%p30 bra 	$L__BB0_57;
	mov.u32 	%r748, %r31;
$L__BB0_54:
	shr.u32 	%r41, %r748, 1;
	and.b32  	%r521, %r748, 2046;
	rem.u32 	%r522, %r30, %r521;
	setp.ne.s32 	%p31, %r522, 0;
	@%p31 bra 	$L__BB0_56;
	sub.s32 	%r523, %r28, %r41;
	shl.b32 	%r524, %r523, 2;
	add.s32 	%r526, %r502, %r524;
	ld.shared.u32 	%r527, [%r526];
	ld.shared.u32 	%r528, [%r37];
	st.shared.u32 	[%r526], %r528;
	add.s32 	%r529, %r528, %r527;
	st.shared.u32 	[%r37], %r529;
$L__BB0_56:
	setp.gt.u32 	%p32, %r748, 3;
	mov.u32 	%r748, %r41;
	@%p32 bra 	$L__BB0_54;
$L__BB0_57:
	bar.sync 	0;
	ld.shared.u32 	%r530, [%r32+-4];
	ld.shared.u32 	%r531, [%r33+-4];
	ld.shared.u32 	%r532, [%r37];
	add.s32 	%r533, %r530, %r28;
	add.s32 	%r534, %r533, %r531;
	sub.s32 	%r535, %r534, %r532;
	st.shared.u32 	[%r29], %r535;
	setp.eq.s32 	%p33, %r36, 0;
	selp.b32 	%r536, %r535, %r532, %p33;
	st.shared.u32 	[%r37], %r536;
	ld.shared.u32 	%r537, [%r35];
	bar.sync 	0;
	ld.shared.u32 	%r538, [%r37];
	shl.b32 	%r539, %r538, 2;
	add.s32 	%r541, %r504, %r539;
	st.shared.u32 	[%r541], %r537;
	bar.sync 	0;
	add.s32 	%r746, %r746, 1;
	setp.ne.s32 	%p34, %r746, 32;
	@%p34 bra 	$L__BB0_45;
	setp.ne.s32 	%p35, %r28, 0;
	@%p35 bra 	$L__BB0_60;
	mov.u64 	%rd35, $str$6;
	cvta.global.u64 	%rd36, %rd35;
	{ // callseq 135, 0
	.param .b64 param0;
	st.param.b64 	[param0], %rd36;
	.param .b64 param1;
	st.param.b64 	[param1], 0;
	.param .b32 retval0;
	call.uni (retval0), 
	vprintf, 
	(
	param0, 
	param1
	);
	ld.param.b32 	%r542, [retval0];
	} // callseq 135
	ld.shared.u32 	%r544, [_ZZ11test_kernelPiPsE8test_int];
	add.u64 	%rd37, %SP, 0;
	add.u64 	%rd38, %SPL, 0;
	st.local.u32 	[%rd38], %r544;
	mov.u64 	%rd39, $str$4;
	cvta.global.u64 	%rd40, %rd39;
	{ // callseq 136, 0
	.param .b64 param0;
	st.param.b64 	[param0], %rd40;
	.param .b64 param1;
	st.param.b64 	[param1], %rd37;
	.param .b32 retval0;
	call.uni (retval0), 
	vprintf, 
	(
	param0, 
	param1
	);
	ld.param.b32 	%r545, [retval0];
	} // callseq 136
	ld.shared.u32 	%r547, [_ZZ11test_kernelPiPsE8test_int+4];
	st.local.u32 	[%rd38], %r547;
	{ // callseq 137, 0
	.param .b64 param0;
	st.param.b64 	[param0], %rd40;
	.param .b64 param1;
	st.param.b64 	[param1], %rd37;
	.param .b32 retval0;
	call.uni (retval0), 
	vprintf, 
	(
	param0, 
	param1
	);
	ld.param.b32 	%r548, [retval0];
	} // callseq 137
	ld.shared.u32 	%r550, [_ZZ11test_kernelPiPsE8test_int+8];
	st.local.u32 	[%rd38], %r550;
	{ // callseq 138, 0
	.param .b64 param0;
	st.param.b64 	[param0], %rd40;
	.param .b64 param1;
	st.param.b64 	[param1], %rd37;
	.param .b32 retval0;
	call.uni (retval0), 
	vprintf, 
	(
	param0, 
	param1
	);
	ld.param.b32 	%r551, [retval0];
	} // callseq 138
	ld.shared.u32 	%r553, [_ZZ11test_kernelPiPsE8test_int+12];
	st.local.u32 	[%rd38], %r553;
	{ // callseq 139, 0
	.param .b64 param0;
	st.param.b64 	[param0], %rd40;
	.param .b64 param1;
	st.param.b64 	[param1], %rd37;
	.param .b32 retval0;
	call.uni (retval0), 
	vprintf, 
	(
	param0, 
	param1
	);
	ld.param.b32 	%r554, [retval0];
	} // callseq 139
	ld.shared.u32 	%r556, [_ZZ11test_kernelPiPsE8test_int+16];
	st.local.u32 	[%rd38], %r556;
	{ // callseq 140, 0
	.param .b64 param0;
	st.param.b64 	[param0], %rd40;
	.param .b64 param1;
	st.param.b64 	[param1], %rd37;
	.param .b32 retval0;
	call.uni (retval0), 
	vprintf, 
	(
	param0, 
	param1
	);
	ld.param.b32 	%r557, [retval0];
	} // callseq 140
	ld.shared.u32 	%r559, [_ZZ11test_kernelPiPsE8test_int+20];
	st.local.u32 	[%rd38], %r559;
	{ // callseq 141, 0
	.param .b64 param0;
	st.param.b64 	[param0], %rd40;
	.param .b64 param1;
	st.param.b64 	[param1], %rd37;
	.param .b32 retval0;
	call.uni (retval0), 
	vprintf, 
	(
	param0, 
	param1
	);
	ld.param.b32 	%r560, [retval0];
	} // callseq 141
	ld.shared.u32 	%r562, [_ZZ11test_kernelPiPsE8test_int+24];
	st.local.u32 	[%rd38], %r562;
	{ // callseq 142, 0
	.param .b64 param0;
	st.param.b64 	[param0], %rd40;
	.param .b64 param1;
	st.param.b64 	[param1], %rd37;
	.param .b32 retval0;
	call.uni (retval0), 
	vprintf, 
	(
	param0, 
	param1
	);
	ld.param.b32 	%r563, [retval0];
	} // callseq 142
	ld.shared.u32 	%r565, [_ZZ11test_kernelPiPsE8test_int+28];
	st.local.u32 	[%rd38], %r565;
	{ // callseq 143, 0
	.param .b64 param0;
	st.param.b64 	[param0], %rd40;
	.param .b64 param1;
	st.param.b64 	[param1], %rd37;
	.param .b32 retval0;
	call.uni (retval0), 
	vprintf, 
	(
	param0, 
	param1
	);
	ld.param.b32 	%r566, [retval0];
	} // callseq 143
	ld.shared.u32 	%r568, [_ZZ11test_kernelPiPsE8test_int+32];
	st.local.u32 	[%rd38], %r568;
	{ // callseq 144, 0
	.param .b64 param0;
	st.param.b64 	[param0], %rd40;
	.param .b64 param1;
	st.param.b64 	[param1], %rd37;
	.param .b32 retval0;
	call.uni (retval0), 
	vprintf, 
	(
	param0, 
	param1
	);
	ld.param.b32 	%r569, [retval0];
	} // callseq 144
	ld.shared.u32 	%r571, [_ZZ11test_kernelPiPsE8test_int+36];
	st.local.u32 	[%rd38], %r571;
	{ // callseq 145, 0
	.param .b64 param0;
	st.param.b64 	[param0], %rd40;
	.param .b64 param1;
	st.param.b64 	[param1], %rd37;
	.param .b32 retval0;
	call.uni (retval0), 
	vprintf, 
	(
	param0, 
	param1
	);
	ld.param.b32 	%r572, [retval0];
	} // callseq 145
	ld.shared.u32 	%r574, [_ZZ11test_kernelPiPsE8test_int+40];
	st.local.u32 	[%rd38], %r574;
	{ // callseq 146, 0
	.param .b64 param0;
	st.param.b64 	[param0], %rd40;
	.param .b64 param1;
	st.param.b64 	[param1], %rd37;
	.param .b32 retval0;
	call.uni (retval0), 
	vprintf, 
	(
	param0, 
	param1
	);
	ld.param.b32 	%r575, [retval0];
	} // callseq 146
	ld.shared.u32 	%r577, [_ZZ11test_kernelPiPsE8test_int+44];
	st.local.u32 	[%rd38], %r577;
	{ // callseq 147, 0
	.param .b64 param0;
	st.param.b64 	[param0], %rd40;
	.param .b64 param1;
	st.param.b64 	[param1], %rd37;
	.param .b32 retval0;
	call.uni (retval0), 
	vprintf, 
	(
	param0, 
	param1
	);
	ld.param.b32 	%r578, [retval0];
	} // callseq 147
	ld.shared.u32 	%r580, [_ZZ11test_kernelPiPsE8test_int+48];
	st.local.u32 	[%rd38], %r580;
	{ // callseq 148, 0
	.param .b64 param0;
	st.param.b64 	[param0], %rd40;
	.param .b64 param1;
	st.param.b64 	[param1], %rd37;
	.param .b32 retval0;
	call.uni (retval0), 
	vprintf, 
	(
	param0, 
	param1
	);
	ld.param.b32 	%r581, [retval0];
	} // callseq 148
	ld.shared.u32 	%r583, [_ZZ11test_kernelPiPsE8test_int+52];
	st.local.u32 	[%rd38], %r583;
	{ // callseq 149, 0
	.param .b64 param0;
	st.param.b64 	[param0], %rd40;
	.param .b64 param1;
	st.param.b64 	[param1], %rd37;
	.param .b32 retval0;
	call.uni (retval0), 
	vprintf, 
	(
	param0, 
	param1
	);
	ld.param.b32 	%r584, [retval0];
	} // callseq 149
	ld.shared.u32 	%r586, [_ZZ11test_kernelPiPsE8test_int+56];
	st.local.u32 	[%rd38], %r586;
	{ // callseq 150, 0
	.param .b64 param0;
	st.param.b64 	[param0], %rd40;
	.param .b64 param1;
	st.param.b64 	[param1], %rd37;
	.param .b32 retval0;
	call.uni (retval0), 
	vprintf, 
	(
	param0, 
	param1
	);
	ld.param.b32 	%r587, [retval0];
	} // callseq 150
	ld.shared.u32 	%r589, [_ZZ11test_kernelPiPsE8test_int+60];
	st.local.u32 	[%rd38], %r589;
	{ // callseq 151, 0
	.param .b64 param0;
	st.param.b64 	[param0], %rd40;
	.param .b64 param1;
	st.param.b64 	[param1], %rd37;
	.param .b32 retval0;
	call.uni (retval0), 
	vprintf, 
	(
	param0, 
	param1
	);
	ld.param.b32 	%r590, [retval0];
	} // callseq 151
	ld.shared.u32 	%r592, [_ZZ11test_kernelPiPsE8test_int+64];
	st.local.u32 	[%rd38], %r592;
	{ // callseq 152, 0
	.param .b64 param0;
	st.param.b64 	[param0], %rd40;
	.param .b64 param1;
	st.param.b64 	[param1], %rd37;
	.param .b32 retval0;
	call.uni (retval0), 
	vprintf, 
	(
	param0, 
	param1
	);
	ld.param.b32 	%r593, [retval0];
	} // callseq 152
	ld.shared.u32 	%r595, [_ZZ11test_kernelPiPsE8test_int+68];
	st.local.u32 	[%rd38], %r595;
	{ // callseq 153, 0
	.param .b64 param0;
	st.param.b64 	[param0], %rd40;
	.param .b64 param1;
	st.param.b64 	[param1], %rd37;
	.param .b32 retval0;
	call.uni (retval0), 
	vprintf, 
	(
	param0, 
	param1
	);
	ld.param.b32 	%r596, [retval0];
	} // callseq 153
	ld.shared.u32 	%r598, [_ZZ11test_kernelPiPsE8test_int+72];
	st.local.u32 	[%rd38], %r598;
	{ // callseq 154, 0
	.param .b64 param0;
	st.param.b64 	[param0], %rd40;
	.param .b64 param1;
	st.param.b64 	[param1], %rd37;
	.param .b32 retval0;
	call.uni (retval0), 
	vprintf, 
	(
	param0, 
	param1
	);
	ld.param.b32 	%r599, [retval0];
	} // callseq 154
	ld.shared.u32 	%r601, [_ZZ11test_kernelPiPsE8test_int+76];
	st.local.u32 	[%rd38], %r601;
	{ // callseq 155, 0
	.param .b64 param0;
	st.param.b64 	[param0], %rd40;
	.param .b64 param1;
	st.param.b64 	[param1], %rd37;
	.param .b32 retval0;
	call.uni (retval0), 
	vprintf, 
	(
	param0, 
	param1
	);
	ld.param.b32 	%r602, [retval0];
	} // callseq 155
	ld.shared.u32 	%r604, [_ZZ11test_kernelPiPsE8test_int+80];
	st.local.u32 	[%rd38], %r604;
	{ // callseq 156, 0
	.param .b64 param0;
	st.param.b64 	[param0], %rd40;
	.param .b64 param1;
	st.param.b64 	[param1], %rd37;
	.param .b32 retval0;
	call.uni (retval0), 
	vprintf, 
	(
	param0, 
	param1
	);
	ld.param.b32 	%r605, [retval0];
	} // callseq 156
	ld.shared.u32 	%r607, [_ZZ11test_kernelPiPsE8test_int+84];
	st.local.u32 	[%rd38], %r607;
	{ // callseq 157, 0
	.param .b64 param0;
	st.param.b64 	[param0], %rd40;
	.param .b64 param1;
	st.param.b64 	[param1], %rd37;
	.param .b32 retval0;
	call.uni (retval0), 
	vprintf, 
	(
	param0, 
	param1
	);
	ld.param.b32 	%r608, [retval0];
	} // callseq 157
	ld.shared.u32 	%r610, [_ZZ11test_kernelPiPsE8test_int+88];
	st.local.u32 	[%rd38], %r610;
	{ // callseq 158, 0
	.param .b64 param0;
	st.param.b64 	[param0], %rd40;
	.param .b64 param1;
	st.param.b64 	[param1], %rd37;
	.param .b32 retval0;
	call.uni (retval0), 
	vprintf, 
	(
	param0, 
	param1
	);
	ld.param.b32 	%r611, [retval0];
	} // callseq 158
	ld.shared.u32 	%r613, [_ZZ11test_kernelPiPsE8test_int+92];
	st.local.u32 	[%rd38], %r613;
	{ // callseq 159, 0
	.param .b64 param0;
	st.param.b64 	[param0], %rd40;
	.param .b64 param1;
	st.param.b64 	[param1], %rd37;
	.param .b32 retval0;
	call.uni (retval0), 
	vprintf, 
	(
	param0, 
	param1
	);
	ld.param.b32 	%r614, [retval0];
	} // callseq 159
	ld.shared.u32 	%r616, [_ZZ11test_kernelPiPsE8test_int+96];
	st.local.u32 	[%rd38], %r616;
	{ // callseq 160, 0
	.param .b64 param0;
	st.param.b64 	[param0], %rd40;
	.param .b64 param1;
	st.param.b64 	[param1], %rd37;
	.param .b32 retval0;
	call.uni (retval0), 
	vprintf, 
	(
	param0, 
	param1
	);
	ld.param.b32 	%r617, [retval0];
	} // callseq 160
	ld.shared.u32 	%r619, [_ZZ11test_kernelPiPsE8test_int+100];
	st.local.u32 	[%rd38], %r619;
	{ // callseq 161, 0
	.param .b64 param0;
	st.param.b64 	[param0], %rd40;
	.param .b64 param1;
	st.param.b64 	[param1], %rd37;
	.param .b32 retval0;
	call.uni (retval0), 
	vprintf, 
	(
	param0, 
	param1
	);
	ld.param.b32 	%r620, [retval0];
	} // callseq 161
	ld.shared.u32 	%r622, [_ZZ11test_kernelPiPsE8test_int+104];
	st.local.u32 	[%rd38], %r622;
	{ // callseq 162, 0
	.param .b64 param0;
	st.param.b64 	[param0], %rd40;
	.param .b64 param1;
	st.param.b64 	[param1], %rd37;
	.param .b32 retval0;
	call.uni (retval0), 
	vprintf, 
	(
	param0, 
	param1
	);
	ld.param.b32 	%r623, [retval0];
	} // callseq 162
	ld.shared.u32 	%r625, [_ZZ11test_kernelPiPsE8test_int+108];
	st.local.u32 	[%rd38], %r625;
	{ // callseq 163, 0
	.param .b64 param0;
	st.param.b64 	[param0], %rd40;
	.param .b64 param1;
	st.param.b64 	[param1], %rd37;
	.param .b32 retval0;
	call.uni (retval0), 
	vprintf, 
	(
	param0, 
	param1
	);
	ld.param.b32 	%r626, [retval0];
	} // callseq 163
	ld.shared.u32 	%r628, [_ZZ11test_kernelPiPsE8test_int+112];
	st.local.u32 	[%rd38], %r628;
	{ // callseq 164, 0
	.param .b64 param0;
	st.param.b64 	[param0], %rd40;
	.param .b64 param1;
	st.param.b64 	[param1], %rd37;
	.param .b32 retval0;
	call.uni (retval0), 
	vprintf, 
	(
	param0, 
	param1
	);
	ld.param.b32 	%r629, [retval0];
	} // callseq 164
	ld.shared.u32 	%r631, [_ZZ11test_kernelPiPsE8test_int+116];
	st.local.u32 	[%rd38], %r631;
	{ // callseq 165, 0
	.param .b64 param0;
	st.param.b64 	[param0], %rd40;
	.param .b64 param1;
	st.param.b64 	[param1], %rd37;
	.param .b32 retval0;
	call.uni (retval0), 
	vprintf, 
	(
	param0, 
	param1
	);
	ld.param.b32 	%r632, [retval0];
	} // callseq 165
	ld.shared.u32 	%r634, [_ZZ11test_kernelPiPsE8test_int+120];
	st.local.u32 	[%rd38], %r634;
	{ // callseq 166, 0
	.param .b64 param0;
	st.param.b64 	[param0], %rd40;
	.param .b64 param1;
	st.param.b64 	[param1], %rd37;
	.param .b32 retval0;
	call.uni (retval0), 
	vprintf, 
	(
	param0, 
	param1
	);
	ld.param.b32 	%r635, [retval0];
	} // callseq 166
	ld.shared.u32 	%r637, [_ZZ11test_kernelPiPsE8test_int+124];
	st.local.u32 	[%rd38], %r637;
	{ // callseq 167, 0
	.param .b64 param0;
	st.param.b64 	[param0], %rd40;
	.param .b64 param1;
	st.param.b64 	[param1], %rd37;
	.param .b32 retval0;
	call.uni (retval0), 
	vprintf, 
	(
	param0, 
	param1
	);
	ld.param.b32 	%r638, [retval0];
	} // callseq 167
	ld.shared.u32 	%r640, [_ZZ11test_kernelPiPsE8test_int+128];
	st.local.u32 	[%rd38], %r640;
	{ // callseq 168, 0
	.param .b64 param0;
	st.param.b64 	[param0], %rd40;
	.param .b64 param1;
	st.param.b64 	[param1], %rd37;
	.param .b32 retval0;
	call.uni (retval0), 
	vprintf, 
	(
	param0, 
	param1
	);
	ld.param.b32 	%r641, [retval0];
	} // callseq 168
	ld.shared.u32 	%r643, [_ZZ11test_kernelPiPsE8test_int+132];
	st.local.u32 	[%rd38], %r643;
	{ // callseq 169, 0
	.param .b64 param0;
	st.param.b64 	[param0], %rd40;
	.param .b64 param1;
	st.param.b64 	[param1], %rd37;
	.param .b32 retval0;
	call.uni (retval0), 
	vprintf, 
	(
	param0, 
	param1
	);
	ld.param.b32 	%r644, [retval0];
	} // callseq 169
	ld.shared.u32 	%r646, [_ZZ11test_kernelPiPsE8test_int+136];
	st.local.u32 	[%rd38], %r646;
	{ // callseq 170, 0
	.param .b64 param0;
	st.param.b64 	[param0], %rd40;
	.param .b64 param1;
	st.param.b64 	[param1], %rd37;
	.param .b32 retval0;
	call.uni (retval0), 
	vprintf, 
	(
	param0, 
	param1
	);
	ld.param.b32 	%r647, [retval0];
	} // callseq 170
	ld.shared.u32 	%r649, [_ZZ11test_kernelPiPsE8test_int+140];
	st.local.u32 	[%rd38], %r649;
	{ // callseq 171, 0
	.param .b64 param0;
	st.param.b64 	[param0], %rd40;
	.param .b64 param1;
	st.param.b64 	[param1], %rd37;
	.param .b32 retval0;
	call.uni (retval0), 
	vprintf, 
	(
	param0, 
	param1
	);
	ld.param.b32 	%r650, [retval0];
	} // callseq 171
	ld.shared.u32 	%r652, [_ZZ11test_kernelPiPsE8test_int+144];
	st.local.u32 	[%rd38], %r652;
	{ // callseq 172, 0
	.param .b64 param0;
	st.param.b64 	[param0], %rd40;
	.param .b64 param1;
	st.param.b64 	[param1], %rd37;
	.param .b32 retval0;
	call.uni (retval0), 
	vprintf, 
	(
	param0, 
	param1
	);
	ld.param.b32 	%r653, [retval0];
	} // callseq 172
	ld.shared.u32 	%r655, [_ZZ11test_kernelPiPsE8test_int+148];
	st.local.u32 	[%rd38], %r655;
	{ // callseq 173, 0
	.param .b64 param0;
	st.param.b64 	[param0], %rd40;
	.param .b64 param1;
	st.param.b64 	[param1], %rd37;
	.param .b32 retval0;
	call.uni (retval0), 
	vprintf, 
	(
	param0, 
	param1
	);
	ld.param.b32 	%r656, [retval0];
	} // callseq 173
	ld.shared.u32 	%r658, [_ZZ11test_kernelPiPsE8test_int+152];
	st.local.u32 	[%rd38], %r658;
	{ // callseq 174, 0
	.param .b64 param0;
	st.param.b64 	[param0], %rd40;
	.param .b64 param1;
	st.param.b64 	[param1], %rd37;
	.param .b32 retval0;
	call.uni (retval0), 
	vprintf, 
	(
	param0, 
	param1
	);
	ld.param.b32 	%r659, [retval0];
	} // callseq 174
	ld.shared.u32 	%r661, [_ZZ11test_kernelPiPsE8test_int+156];
	st.local.u32 	[%rd38], %r661;
	{ // callseq 175, 0
	.param .b64 param0;
	st.param.b64 	[param0], %rd40;
	.param .b64 param1;
	st.param.b64 	[param1], %rd37;
	.param .b32 retval0;
	call.uni (retval0), 
	vprintf, 
	(
	param0, 
	param1
	);
	ld.param.b32 	%r662, [retval0];
	} // callseq 175
	ld.shared.u32 	%r664, [_ZZ11test_kernelPiPsE8test_int+160];
	st.local.u32 	[%rd38], %r664;
	{ // callseq 176, 0
	.param .b64 param0;
	st.param.b64 	[param0], %rd40;
	.param .b64 param1;
	st.param.b64 	[param1], %rd37;
	.param .b32 retval0;
	call.uni (retval0), 
	vprintf, 
	(
	param0, 
	param1
	);
	ld.param.b32 	%r665, [retval0];
	} // callseq 176
	ld.shared.u32 	%r667, [_ZZ11test_kernelPiPsE8test_int+164];
	st.local.u32 	[%rd38], %r667;
	{ // callseq 177, 0
	.param .b64 param0;
	st.param.b64 	[param0], %rd40;
	.param .b64 param1;
	st.param.b64 	[param1], %rd37;
	.param .b32 retval0;
	call.uni (retval0), 
	vprintf, 
	(
	param0, 
	param1
	);
	ld.param.b32 	%r668, [retval0];
	} // callseq 177
	ld.shared.u32 	%r670, [_ZZ11test_kernelPiPsE8test_int+168];
	st.local.u32 	[%rd38], %r670;
	{ // callseq 178, 0
	.param .b64 param0;
	st.param.b64 	[param0], %rd40;
	.param .b64 param1;
	st.param.b64 	[param1], %rd37;
	.param .b32 retval0;
	call.uni (retval0), 
	vprintf, 
	(
	param0, 
	param1
	);
	ld.param.b32 	%r671, [retval0];
	} // callseq 178
	ld.shared.u32 	%r673, [_ZZ11test_kernelPiPsE8test_int+172];
	st.local.u32 	[%rd38], %r673;
	{ // callseq 179, 0
	.param .b64 param0;
	st.param.b64 	[param0], %rd40;
	.param .b64 param1;
	st.param.b64 	[param1], %rd37;
	.param .b32 retval0;
	call.uni (retval0), 
	vprintf, 
	(
	param0, 
	param1
	);
	ld.param.b32 	%r674, [retval0];
	} // callseq 179
	ld.shared.u32 	%r676, [_ZZ11test_kernelPiPsE8test_int+176];
	st.local.u32 	[%rd38], %r676;
	{ // callseq 180, 0
	.param .b64 param0;
	st.param.b64 	[param0], %rd40;
	.param .b64 param1;
	st.param.b64 	[param1], %rd37;
	.param .b32 retval0;
	call.uni (retval0), 
	vprintf, 
	(
	param0, 
	param1
	);
	ld.param.b32 	%r677, [retval0];
	} // callseq 180
	ld.shared.u32 	%r679, [_ZZ11test_kernelPiPsE8test_int+180];
	st.local.u32 	[%rd38], %r679;
	{ // callseq 181, 0
	.param .b64 param0;
	st.param.b64 	[param0], %rd40;
	.param .b64 param1;
	st.param.b64 	[param1], %rd37;
	.param .b32 retval0;
	call.uni (retval0), 
	vprintf, 
	(
	param0, 
	param1
	);
	ld.param.b32 	%r680, [retval0];
	} // callseq 181
	ld.shared.u32 	%r682, [_ZZ11test_kernelPiPsE8test_int+184];
	st.local.u32 	[%rd38], %r682;
	{ // callseq 182, 0
	.param .b64 param0;
	st.param.b64 	[param0], %rd40;
	.param .b64 param1;
	st.param.b64 	[param1], %rd37;
	.param .b32 retval0;
	call.uni (retval0), 
	vprintf, 
	(
	param0, 
	param1
	);
	ld.param.b32 	%r683, [retval0];
	} // callseq 182
	ld.shared.u32 	%r685, [_ZZ11test_kernelPiPsE8test_int+188];
	st.local.u32 	[%rd38], %r685;
	{ // callseq 183, 0
	.param .b64 param0;
	st.param.b64 	[param0], %rd40;
	.param .b64 param1;
	st.param.b64 	[param1], %rd37;
	.param .b32 retval0;
	call.uni (retval0), 
	vprintf, 
	(
	param0, 
	param1
	);
	ld.param.b32 	%r686, [retval0];
	} // callseq 183
	ld.shared.u32 	%r688, [_ZZ11test_kernelPiPsE8test_int+192];
	st.local.u32 	[%rd38], %r688;
	{ // callseq 184, 0
	.param .b64 param0;
	st.param.b64 	[param0], %rd40;
	.param .b64 param1;
	st.param.b64 	[param1], %rd37;
	.param .b32 retval0;
	call.uni (retval0), 
	vprintf, 
	(
	param0, 
	param1
	);
	ld.param.b32 	%r689, [retval0];
	} // callseq 184
	ld.shared.u32 	%r691, [_ZZ11test_kernelPiPsE8test_int+196];
	st.local.u32 	[%rd38], %r691;
	{ // callseq 185, 0
	.param .b64 param0;
	st.param.b64 	[param0], %rd40;
	.param .b64 param1;
	st.param.b64 	[param1], %rd37;
	.param .b32 retval0;
	call.uni (retval0), 
	vprintf, 
	(
	param0, 
	param1
	);
	ld.param.b32 	%r692, [retval0];
	} // callseq 185
	ld.shared.u32 	%r694, [_ZZ11test_kernelPiPsE8test_int+200];
	st.local.u32 	[%rd38], %r694;
	{ // callseq 186, 0
	.param .b64 param0;
	st.param.b64 	[param0], %rd40;
	.param .b64 param1;
	st.param.b64 	[param1], %rd37;
	.param .b32 retval0;
	call.uni (retval0), 
	vprintf, 
	(
	param0, 
	param1
	);
	ld.param.b32 	%r695, [retval0];
	} // callseq 186
	ld.shared.u32 	%r697, [_ZZ11test_kernelPiPsE8test_int+204];
	st.local.u32 	[%rd38], %r697;
	{ // callseq 187, 0
	.param .b64 param0;
	st.param.b64 	[param0], %rd40;
	.param .b64 param1;
	st.param.b64 	[param1], %rd37;
	.param .b32 retval0;
	call.uni (retval0), 
	vprintf, 
	(
	param0, 
	param1
	);
	ld.param.b32 	%r698, [retval0];
	} // callseq 187
	ld.shared.u32 	%r700, [_ZZ11test_kernelPiPsE8test_int+208];
	st.local.u32 	[%rd38], %r700;
	{ // callseq 188, 0
	.param .b64 param0;
	st.param.b64 	[param0], %rd40;
	.param .b64 param1;
	st.param.b64 	[param1], %rd37;
	.param .b32 retval0;
	call.uni (retval0), 
	vprintf, 
	(
	param0, 
	param1
	);
	ld.param.b32 	%r701, [retval0];
	} // callseq 188
	ld.shared.u32 	%r703, [_ZZ11test_kernelPiPsE8test_int+212];
	st.local.u32 	[%rd38], %r703;
	{ // callseq 189, 0
	.param .b64 param0;
	st.param.b64 	[param0], %rd40;
	.param .b64 param1;
	st.param.b64 	[param1], %rd37;
	.param .b32 retval0;
	call.uni (retval0), 
	vprintf, 
	(
	param0, 
	param1
	);
	ld.param.b32 	%r704, [retval0];
	} // callseq 189
	ld.shared.u32 	%r706, [_ZZ11test_kernelPiPsE8test_int+216];
	st.local.u32 	[%rd38], %r706;
	{ // callseq 190, 0
	.param .b64 param0;
	st.param.b64 	[param0], %rd40;
	.param .b64 param1;
	st.param.b64 	[param1], %rd37;
	.param .b32 retval0;
	call.uni (retval0), 
	vprintf, 
	(
	param0, 
	param1
	);
	ld.param.b32 	%r707, [retval0];
	} // callseq 190
	ld.shared.u32 	%r709, [_ZZ11test_kernelPiPsE8test_int+220];
	st.local.u32 	[%rd38], %r709;
	{ // callseq 191, 0
	.param .b64 param0;
	st.param.b64 	[param0], %rd40;
	.param .b64 param1;
	st.param.b64 	[param1], %rd37;
	.param .b32 retval0;
	call.uni (retval0), 
	vprintf, 
	(
	param0, 
	param1
	);
	ld.param.b32 	%r710, [retval0];
	} // callseq 191
	ld.shared.u32 	%r712, [_ZZ11test_kernelPiPsE8test_int+224];
	st.local.u32 	[%rd38], %r712;
	{ // callseq 192, 0
	.param .b64 param0;
	st.param.b64 	[param0], %rd40;
	.param .b64 param1;
	st.param.b64 	[param1], %rd37;
	.param .b32 retval0;
	call.uni (retval0), 
	vprintf, 
	(
	param0, 
	param1
	);
	ld.param.b32 	%r713, [retval0];
	} // callseq 192
	ld.shared.u32 	%r715, [_ZZ11test_kernelPiPsE8test_int+228];
	st.local.u32 	[%rd38], %r715;
	{ // callseq 193, 0
	.param .b64 param0;
	st.param.b64 	[param0], %rd40;
	.param .b64 param1;
	st.param.b64 	[param1], %rd37;
	.param .b32 retval0;
	call.uni (retval0), 
	vprintf, 
	(
	param0, 
	param1
	);
	ld.param.b32 	%r716, [retval0];
	} // callseq 193
	ld.shared.u32 	%r718, [_ZZ11test_kernelPiPsE8test_int+232];
	st.local.u32 	[%rd38], %r718;
	{ // callseq 194, 0
	.param .b64 param0;
	st.param.b64 	[param0], %rd40;
	.param .b64 param1;
	st.param.b64 	[param1], %rd37;
	.param .b32 retval0;
	call.uni (retval0), 
	vprintf, 
	(
	param0, 
	param1
	);
	ld.param.b32 	%r719, [retval0];
	} // callseq 194
	ld.shared.u32 	%r721, [_ZZ11test_kernelPiPsE8test_int+236];
	st.local.u32 	[%rd38], %r721;
	{ // callseq 195, 0
	.param .b64 param0;
	st.param.b64 	[param0], %rd40;
	.param .b64 param1;
	st.param.b64 	[param1], %rd37;
	.param .b32 retval0;
	call.uni (retval0), 
	vprintf, 
	(
	param0, 
	param1
	);
	ld.param.b32 	%r722, [retval0];
	} // callseq 195
	ld.shared.u32 	%r724, [_ZZ11test_kernelPiPsE8test_int+240];
	st.local.u32 	[%rd38], %r724;
	{ // callseq 196, 0
	.param .b64 param0;
	st.param.b64 	[param0], %rd40;
	.param .b64 param1;
	st.param.b64 	[param1], %rd37;
	.param .b32 retval0;
	call.uni (retval0), 
	vprintf, 
	(
	param0, 
	param1
	);
	ld.param.b32 	%r725, [retval0];
	} // callseq 196
	ld.shared.u32 	%r727, [_ZZ11test_kernelPiPsE8test_int+244];
	st.local.u32 	[%rd38], %r727;
	{ // callseq 197, 0
	.param .b64 param0;
	st.param.b64 	[param0], %rd40;
	.param .b64 param1;
	st.param.b64 	[param1], %rd37;
	.param .b32 retval0;
	call.uni (retval0), 
	vprintf, 
	(
	param0, 
	param1
	);
	ld.param.b32 	%r728, [retval0];
	} // callseq 197
	ld.shared.u32 	%r730, [_ZZ11test_kernelPiPsE8test_int+248];
	st.local.u32 	[%rd38], %r730;
	{ // callseq 198, 0
	.param .b64 param0;
	st.param.b64 	[param0], %rd40;
	.param .b64 param1;
	st.param.b64 	[param1], %rd37;
	.param .b32 retval0;
	call.uni (retval0), 
	vprintf, 
	(
	param0, 
	param1
	);
	ld.param.b32 	%r731, [retval0];
	} // callseq 198
	ld.shared.u32 	%r733, [_ZZ11test_kernelPiPsE8test_int+252];
	st.local.u32 	[%rd38], %r733;
	{ // callseq 199, 0
	.param .b64 param0;
	st.param.b64 	[param0], %rd40;
	.param .b64 param1;
	st.param.b64 	[param1], %rd37;
	.param .b32 retval0;
	call.uni (retval0), 
	vprintf, 
	(
	param0, 
	param1
	);
	ld.param.b32 	%r734, [retval0];
	} // callseq 199
	mov.u64 	%rd41, $str$5;
	cvta.global.u64 	%rd42, %rd41;
	{ // callseq 200, 0
	.param .b64 param0;
	st.param.b64 	[param0], %rd42;
	.param .b64 param1;
	st.param.b64 	[param1], 0;
	.param .b32 retval0;
	call.uni (retval0), 
	vprintf, 
	(
	param0, 
	param1
	);
	ld.param.b32 	%r736, [retval0];
	} // callseq 200
$L__BB0_60:
	ret;

}


// ===== COMPILED SASS (sm_100) =====

	.target	sm_100

	.elftype	@"ET_EXEC"


//--------------------- .note.nv.tkinfo           --------------------------
	.section	.note.nv.tkinfo,"",@"SHT_NOTE"
	.sectionflags	@"SHF_NOTE_NV_TKINFO"
	.tkinfo
        /*0018*/ 	.word	0x00000002
        /*0030*/ 	.string	""
        /*0030*/ 	.string	"ptxas"
        /*0030*/ 	.string	"Cuda compilation tools, release 13.0, V13.0.88"
        /*0030*/ 	.string	"Build cuda_13.0.r13.0/compiler.36424714_0"
        /*0030*/ 	.string	"-arch sm_100 -m 64 "



//--------------------- .note.nv.cuinfo           --------------------------
	.section	.note.nv.cuinfo,"",@"SHT_NOTE"
	.sectionflags	@"SHF_NOTE_NV_CUINFO"
        /*0018*/ 	.short	0x0002
        /*001a*/ 	.short	0x0064
        /*001c*/ 	.short	0x0082
	.zero		2


//--------------------- .nv.info                  --------------------------
	.section	.nv.info,"",@"SHT_CUDA_INFO"
	.align	4


	//----- nvinfo : EIATTR_REGCOUNT
	.align		4
        /*0000*/ 	.byte	0x04, 0x2f
        /*0002*/ 	.short	(.L_8 - .L_7)
	.align		4
.L_7:
        /*0004*/ 	.word	index@(_Z11test_kernelPiPs)
        /*0008*/ 	.word	0x0000001a


	//----- nvinfo : EIATTR_FRAME_SIZE
	.align		4
.L_8:
        /*000c*/ 	.byte	0x04, 0x11
        /*000e*/ 	.short	(.L_10 - .L_9)
	.align		4
.L_9:
        /*0010*/ 	.word	index@(_Z11test_kernelPiPs)
        /*0014*/ 	.word	0x00000008


	//----- nvinfo : EIATTR_MIN_STACK_SIZE
	.align		4
.L_10:
        /*0018*/ 	.byte	0x04, 0x12
        /*001a*/ 	.short	(.L_12 - .L_11)
	.align		4
.L_11:
        /*001c*/ 	.word	index@(_Z11test_kernelPiPs)
        /*0020*/ 	.word	0x00000008
.L_12:


//--------------------- .nv.compat                --------------------------
	.section	.nv.compat,"",@"SHT_CUDA_COMPAT_INFO"
	.align	4
        /*0000*/ 	.byte	0x02, 0x09, 0x00, 0x00, 0x02, 0x02, 0x01, 0x00, 0x02, 0x05, 0x05, 0x00, 0x03, 0x07, 0x01, 0x01
        /*0010*/ 	.byte	0x02, 0x03, 0x00, 0x00, 0x02, 0x06, 0x01, 0x00, 0x04, 0x0b, 0x08, 0x00, 0x09, 0x00, 0x00, 0x00
        /*0020*/ 	.byte	0x00, 0x00, 0x00, 0x00


//--------------------- .nv.info._Z11test_kernelPiPs --------------------------
	.section	.nv.info._Z11test_kernelPiPs,"",@"SHT_CUDA_INFO"
	.sectionflags	@""
	.align	4


	//----- nvinfo : EIATTR_CUDA_API_VERSION
	.align		4
        /*0000*/ 	.byte	0x04, 0x37
        /*0002*/ 	.short	(.L_14 - .L_13)
.L_13:
        /*0004*/ 	.word	0x00000082


	//----- nvinfo : EIATTR_KPARAM_INFO
	.align		4
.L_14:
        /*0008*/ 	.byte	0x04, 0x17
        /*000a*/ 	.short	(.L_16 - .L_15)
.L_15:
        /*000c*/ 	.word	0x00000000
        /*0010*/ 	.short	0x0001
        /*0012*/ 	.short	0x0008
        /*0014*/ 	.byte	0x00, 0xf5, 0x21, 0x00


	//----- nvinfo : EIATTR_KPARAM_INFO
	.align		4
.L_16:
        /*0018*/ 	.byte	0x04, 0x17
        /*001a*/ 	.short	(.L_18 - .L_17)
.L_17:
        /*001c*/ 	.word	0x00000000
        /*0020*/ 	.short	0x0000
        /*0022*/ 	.short	0x0000
        /*0024*/ 	.byte	0x00, 0xf5, 0x21, 0x00


	//----- nvinfo : EIATTR_SPARSE_MMA_MASK
	.align		4
.L_18:
        /*0028*/ 	.byte	0x03, 0x50
        /*002a*/ 	.short	0x0000


	//----- nvinfo : EIATTR_MAXREG_COUNT
	.align		4
        /*002c*/ 	.byte	0x03, 0x1b
        /*002e*/ 	.short	0x00ff


	//----- nvinfo : EIATTR_NUM_BARRIERS
	.align		4
        /*0030*/ 	.byte	0x02, 0x4c
        /*0032*/ 	.byte	0x01
	.zero		1


	//----- nvinfo : EIATTR_EXTERNS
	.align		4
        /*0034*/ 	.byte	0x04, 0x0f
        /*0036*/ 	.short	(.L_20 - .L_19)


	//   ....[0]....
	.align		4
.L_19:
        /*0038*/ 	.word	index@(vprintf)


	//----- nvinfo : EIATTR_MERCURY_ISA_VERSION
	.align		4
.L_20:
        /*003c*/ 	.byte	0x03, 0x5f
        /*003e*/ 	.short	0x0101


	//----- nvinfo : EIATTR_VRC_CTA_INIT_COUNT
	.align		4
        /*0040*/ 	.byte	0x02, 0x4a
	.zero		1
	.zero		1


	//----- nvinfo : EIATTR_SYSCALL_OFFSETS
	.align		4
        /*0044*/ 	.byte	0x04, 0x46
        /*0046*/ 	.short	(.L_22 - .L_21)


	//   ....[0]....
.L_21:
        /*0048*/ 	.word	0x00000260


	//   ....[1]....
        /*004c*/ 	.word	0x00000540


	//   ....[2]....
        /*0050*/ 	.word	0x000007b0


	//   ....[3]....
        /*0054*/ 	.word	0x00000bc0


	//   ....[4]....
        /*0058*/ 	.word	0x00000c90


	//   ....[5]....
        /*005c*/ 	.word	0x00000d60


	//   ....[6]....
        /*0060*/ 	.word	0x00000e30


	//   ....[7]....
        /*0064*/ 	.word	0x00000f00


	//   ....[8]....
        /*0068*/ 	.word	0x00000fd0


	//   ....[9]....
        /*006c*/ 	.word	0x000010a0


	//   ....[10]....
        /*0070*/ 	.word	0x00001170


	//   ....[11]....
        /*0074*/ 	.word	0x00001240


	//   ....[12]....
        /*0078*/ 	.word	0x00001310


	//   ....[13]....
        /*007c*/ 	.word	0x000013e0


	//   ....[14]....
        /*0080*/ 	.word	0x000014b0


	//   ....[15]....
        /*0084*/ 	.word	0x00001580


	//   ....[16]....
        /*0088*/ 	.word	0x00001650


	//   ....[17]....
        /*008c*/ 	.word	0x00001720


	//   ....[18]....
        /*0090*/ 	.word	0x000017f0


	//   ....[19]....
        /*0094*/ 	.word	0x000018c0


	//   ....[20]....
        /*0098*/ 	.word	0x00001990


	//   ....[21]....
        /*009c*/ 	.word	0x00001a60


	//   ....[22]....
        /*00a0*/ 	.word	0x00001b30


	//   ....[23]....
        /*00a4*/ 	.word	0x00001c00


	//   ....[24]....
        /*00a8*/ 	.word	0x00001cd0


	//   ....[25]....
        /*00ac*/ 	.word	0x00001da0


	//   ....[26]....
        /*00b0*/ 	.word	0x00001e70


	//   ....[27]....
        /*00b4*/ 	.word	0x00001f40


	//   ....[28]....
        /*00b8*/ 	.word	0x00002010


	//   ....[29]....
        /*00bc*/ 	.word	0x000020e0


	//   ....[30]....
        /*00c0*/ 	.word	0x000021b0


	//   ....[31]....
        /*00c4*/ 	.word	0x00002280


	//   ....[32]....
        /*00c8*/ 	.word	0x00002350


	//   ....[33]....
        /*00cc*/ 	.word	0x00002420


	//   ....[34]....
        /*00d0*/ 	.word	0x000024f0


	//   ....[35]....
        /*00d4*/ 	.word	0x000025c0


	//   ....[36]....
        /*00d8*/ 	.word	0x00002690


	//   ....[37]....
        /*00dc*/ 	.word	0x00002760


	//   ....[38]....
        /*00e0*/ 	.word	0x00002830


	//   ....[39]....
        /*00e4*/ 	.word	0x00002900


	//   ....[40]....
        /*00e8*/ 	.word	0x000029d0


	//   ....[41]....
        /*00ec*/ 	.word	0x00002aa0


	//   ....[42]....
        /*00f0*/ 	.word	0x00002b70


	//   ....[43]....
        /*00f4*/ 	.word	0x00002c40


	//   ....[44]....
        /*00f8*/ 	.word	0x00002d10


	//   ....[45]....
        /*00fc*/ 	.word	0x00002de0


	//   ....[46]....
        /*0100*/ 	.word	0x00002eb0


	//   ....[47]....
        /*0104*/ 	.word	0x00002f80


	//   ....[48]....
        /*0108*/ 	.word	0x00003050


	//   ....[49]....
        /*010c*/ 	.word	0x00003120


	//   ....[50]....
        /*0110*/ 	.word	0x000031f0


	//   ....[51]....
        /*0114*/ 	.word	0x000032c0


	//   ....[52]....
        /*0118*/ 	.word	0x00003390


	//   ....[53]....
        /*011c*/ 	.word	0x00003460


	//   ....[54]....
        /*0120*/ 	.word	0x00003530


	//   ....[55]....
        /*0124*/ 	.word	0x00003600


	//   ....[56]....
        /*0128*/ 	.word	0x000036d0


	//   ....[57]....
        /*012c*/ 	.word	0x000037a0


	//   ....[58]....
        /*0130*/ 	.word	0x00003870


	//   ....[59]....
        /*0134*/ 	.word	0x00003940


	//   ....[60]....
        /*0138*/ 	.word	0x00003a10


	//   ....[61]....
        /*013c*/ 	.word	0x00003ae0


	//   ....[62]....
        /*0140*/ 	.word	0x00003bb0


	//   ....[63]....
        /*0144*/ 	.word	0x00003c80


	//   ....[64]....
        /*0148*/ 	.word	0x00003d50


	//   ....[65]....
        /*014c*/ 	.word	0x00003e20


	//   ....[66]....
        /*0150*/ 	.word	0x00003ef0


	//   ....[67]....
        /*0154*/ 	.word	0x00003fc0


	//   ....[68]....
        /*0158*/ 	.word	0x00004030


	//   ....[69]....
        /*015c*/ 	.word	0x000044c0


	//   ....[70]....
        /*0160*/ 	.word	0x00004590


	//   ....[71]....
        /*0164*/ 	.word	0x00004660


	//   ....[72]....
        /*0168*/ 	.word	0x00004730


	//   ....[73]....
        /*016c*/ 	.word	0x00004800


	//   ....[74]....
        /*0170*/ 	.word	0x000048d0


	//   ....[75]....
        /*0174*/ 	.word	0x000049a0


	//   ....[76]....
        /*0178*/ 	.word	0x00004a70


	//   ....[77]....
        /*017c*/ 	.word	0x00004b40


	//   ....[78]....
        /*0180*/ 	.word	0x00004c10


	//   ....[79]....
        /*0184*/ 	.word	0x00004ce0


	//   ....[80]....
        /*0188*/ 	.word	0x00004db0


	//   ....[81]....
        /*018c*/ 	.word	0x00004e80


	//   ....[82]....
        /*0190*/ 	.word	0x00004f50


	//   ....[83]....
        /*0194*/ 	.word	0x00005020


	//   ....[84]....
        /*0198*/ 	.word	0x000050f0


	//   ....[85]....
        /*019c*/ 	.word	0x000051c0


	//   ....[86]....
        /*01a0*/ 	.word	0x00005290


	//   ....[87]....
        /*01a4*/ 	.word	0x00005360


	//   ....[88]....
        /*01a8*/ 	.word	0x00005430


	//   ....[89]....
        /*01ac*/ 	.word	0x00005500


	//   ....[90]....
        /*01b0*/ 	.word	0x000055d0


	//   ....[91]....
        /*01b4*/ 	.word	0x000056a0


	//   ....[92]....
        /*01b8*/ 	.word	0x00005770


	//   ....[93]....
        /*01bc*/ 	.word	0x00005840


	//   ....[94]....
        /*01c0*/ 	.word	0x00005910


	//   ....[95]....
        /*01c4*/ 	.word	0x000059e0


	//   ....[96]....
        /*01c8*/ 	.word	0x00005ab0


	//   ....[97]....
        /*01cc*/ 	.word	0x00005b80


	//   ....[98]....
        /*01d0*/ 	.word	0x00005c50


	//   ....[99]....
        /*01d4*/ 	.word	0x00005d20


	//   ....[100]....
        /*01d8*/ 	.word	0x00005df0


	//   ....[101]....
        /*01dc*/ 	.word	0x00005ec0


	//   ....[102]....
        /*01e0*/ 	.word	0x00005f90


	//   ....[103]....
        /*01e4*/ 	.word	0x00006060


	//   ....[104]....
        /*01e8*/ 	.word	0x00006130


	//   ....[105]....
        /*01ec*/ 	.word	0x00006200


	//   ....[106]....
        /*01f0*/ 	.word	0x000062d0


	//   ....[107]....
        /*01f4*/ 	.word	0x000063a0


	//   ....[108]....
        /*01f8*/ 	.word	0x00006470


	//   ....[109]....
        /*01fc*/ 	.word	0x00006540


	//   ....[110]....
        /*0200*/ 	.word	0x00006610


	//   ....[111]....
        /*0204*/ 	.word	0x000066e0


	//   ....[112]....
        /*0208*/ 	.word	0x000067b0


	//   ....[113]....
        /*020c*/ 	.word	0x00006880


	//   ....[114]....
        /*0210*/ 	.word	0x00006950


	//   ....[115]....
        /*0214*/ 	.word	0x00006a20


	//   ....[116]....
        /*0218*/ 	.word	0x00006af0


	//   ....[117]....
        /*021c*/ 	.word	0x00006bc0


	//   ....[118]....
        /*0220*/ 	.word	0x00006c90


	//   ....[119]....
        /*0224*/ 	.word	0x00006d60


	//   ....[120]....
        /*0228*/ 	.word	0x00006e30


	//   ....[121]....
        /*022c*/ 	.word	0x00006f00


	//   ....[122]....
        /*0230*/ 	.word	0x00006fd0


	//   ....[123]....
        /*0234*/ 	.word	0x000070a0


	//   ....[124]....
        /*0238*/ 	.word	0x00007170


	//   ....[125]....
        /*023c*/ 	.word	0x00007240


	//   ....[126]....
        /*0240*/ 	.word	0x00007310


	//   ....[127]....
        /*0244*/ 	.word	0x000073e0


	//   ....[128]....
        /*0248*/ 	.word	0x000074b0


	//   ....[129]....
        /*024c*/ 	.word	0x00007580


	//   ....[130]....
        /*0250*/ 	.word	0x00007650


	//   ....[131]....
        /*0254*/ 	.word	0x00007720


	//   ....[132]....
        /*0258*/ 	.word	0x000077f0


	//   ....[133]....
        /*025c*/ 	.word	0x000078c0


	//   ....[134]....
        /*0260*/ 	.word	0x00007930


	//   ....[135]....
        /*0264*/ 	.word	0x00007fe0


	//   ....[136]....
        /*0268*/ 	.word	0x000080b0


	//   ....[137]....
        /*026c*/ 	.word	0x00008180


	//   ....[138]....
        /*0270*/ 	.word	0x00008250


	//   ....[139]....
        /*0274*/ 	.word	0x00008320


	//   ....[140]....
        /*0278*/ 	.word	0x000083f0


	//   ....[141]....
        /*027c*/ 	.word	0x000084c0


	//   ....[142]....
        /*0280*/ 	.word	0x00008590


	//   ....[143]....
        /*0284*/ 	.word	0x00008660


	//   ....[144]....
        /*0288*/ 	.word	0x00008730


	//   ....[145]....
        /*028c*/ 	.word	0x00008800


	//   ....[146]....
        /*0290*/ 	.word	0x000088d0


	//   ....[147]....
        /*0294*/ 	.word	0x000089a0


	//   ....[148]....
        /*0298*/ 	.word	0x00008a70


	//   ....[149]....
        /*029c*/ 	.word	0x00008b40


	//   ....[150]....
        /*02a0*/ 	.word	0x00008c10


	//   ....[151]....
        /*02a4*/ 	.word	0x00008ce0


	//   ....[152]....
        /*02a8*/ 	.word	0x00008db0


	//   ....[153]....
        /*02ac*/ 	.word	0x00008e80


	//   ....[154]....
        /*02b0*/ 	.word	0x00008f50


	//   ....[155]....
        /*02b4*/ 	.word	0x00009020


	//   ....[156]....
        /*02b8*/ 	.word	0x000090f0


	//   ....[157]....
        /*02bc*/ 	.word	0x000091c0


	//   ....[158]....
        /*02c0*/ 	.word	0x00009290


	//   ....[159]....
        /*02c4*/ 	.word	0x00009360


	//   ....[160]....
        /*02c8*/ 	.word	0x00009430


	//   ....[161]....
        /*02cc*/ 	.word	0x00009500


	//   ....[162]....
        /*02d0*/ 	.word	0x000095d0


	//   ....[163]....
        /*02d4*/ 	.word	0x000096a0


	//   ....[164]....
        /*02d8*/ 	.word	0x00009770


	//   ....[165]....
        /*02dc*/ 	.word	0x00009840


	//   ....[166]....
        /*02e0*/ 	.word	0x00009910


	//   ....[167]....
        /*02e4*/ 	.word	0x000099e0


	//   ....[168]....
        /*02e8*/ 	.word	0x00009ab0


	//   ....[169]....
        /*02ec*/ 	.word	0x00009b80


	//   ....[170]....
        /*02f0*/ 	.word	0x00009c50


	//   ....[171]....
        /*02f4*/ 	.word	0x00009d20


	//   ....[172]....
        /*02f8*/ 	.word	0x00009df0


	//   ....[173]....
        /*02fc*/ 	.word	0x00009ec0


	//   ....[174]....
        /*0300*/ 	.word	0x00009f90


	//   ....[175]....
        /*0304*/ 	.word	0x0000a060


	//   ....[176]....
        /*0308*/ 	.word	0x0000a130


	//   ....[177]....
        /*030c*/ 	.word	0x0000a200


	//   ....[178]....
        /*0310*/ 	.word	0x0000a2d0


	//   ....[179]....
        /*0314*/ 	.word	0x0000a3a0


	//   ....[180]....
        /*0318*/ 	.word	0x0000a470


	//   ....[181]....
        /*031c*/ 	.word	0x0000a540


	//   ....[182]....
        /*0320*/ 	.word	0x0000a610


	//   ....[183]....
        /*0324*/ 	.word	0x0000a6e0


	//   ....[184]....
        /*0328*/ 	.word	0x0000a7b0


	//   ....[185]....
        /*032c*/ 	.word	0x0000a880


	//   ....[186]....
        /*0330*/ 	.word	0x0000a950


	//   ....[187]....
        /*0334*/ 	.word	0x0000aa20


	//   ....[188]....
        /*0338*/ 	.word	0x0000aaf0


	//   ....[189]....
        /*033c*/ 	.word	0x0000abc0


	//   ....[190]....
        /*0340*/ 	.word	0x0000ac90


	//   ....[191]....
        /*0344*/ 	.word	0x0000ad60


	//   ....[192]....
        /*0348*/ 	.word	0x0000ae30


	//   ....[193]....
        /*034c*/ 	.word	0x0000af00


	//   ....[194]....
        /*0350*/ 	.word	0x0000afd0


	//   ....[195]....
        /*0354*/ 	.word	0x0000b0a0


	//   ....[196]....
        /*0358*/ 	.word	0x0000b170


	//   ....[197]....
        /*035c*/ 	.word	0x0000b240


	//   ....[198]....
        /*0360*/ 	.word	0x0000b310


	//   ....[199]....
        /*0364*/ 	.word	0x0000b3e0


	//   ....[200]....
        /*0368*/ 	.word	0x0000b450


	//----- nvinfo : EIATTR_EXIT_INSTR_OFFSETS
	.align		4
.L_22:
        /*036c*/ 	.byte	0x04, 0x1c
        /*036e*/ 	.short	(.L_24 - .L_23)


	//   ....[0]....
.L_23:
        /*0370*/ 	.word	0x00007f60


	//   ....[1]....
        /*0374*/ 	.word	0x0000b460


	//----- nvinfo : EIATTR_CRS_STACK_SIZE
	.align		4
.L_24:
        /*0378*/ 	.byte	0x04, 0x1e
        /*037a*/ 	.short	(.L_26 - .L_25)
.L_25:
        /*037c*/ 	.word	0x00000000


	//----- nvinfo : EIATTR_CBANK_PARAM_SIZE
	.align		4
.L_26:
        /*0380*/ 	.byte	0x03, 0x19
        /*0382*/ 	.short	0x0010


	//----- nvinfo : EIATTR_PARAM_CBANK
	.align		4
        /*0384*/ 	.byte	0x04, 0x0a
        /*0386*/ 	.short	(.L_28 - .L_27)
	.align		4
.L_27:
        /*0388*/ 	.word	index@(.nv.constant0._Z11test_kernelPiPs)
        /*038c*/ 	.short	0x0380
        /*038e*/ 	.short	0x0010


	//----- nvinfo : EIATTR_SW_WAR
	.align		4
.L_28:
        /*0390*/ 	.byte	0x04, 0x36
        /*0392*/ 	.short	(.L_30 - .L_29)
.L_29:
        /*0394*/ 	.word	0x00000008
.L_30:


//--------------------- .nv.callgraph             --------------------------
	.section	.nv.callgraph,"",@"SHT_CUDA_CALLGRAPH"
	.align	4
	.sectionentsize	8
	.align		4
        /*0000*/ 	.word	0x00000000
	.align		4
        /*0004*/ 	.word	0xffffffff
	.align		4
        /*0008*/ 	.word	index@(_Z11test_kernelPiPs)
	.align		4
        /*000c*/ 	.word	index@(vprintf)
	.align		4
        /*0010*/ 	.word	0x00000000
	.align		4
        /*0014*/ 	.word	0xfffffffe
	.align		4
        /*0018*/ 	.word	0x00000000
	.align		4
        /*001c*/ 	.word	0xfffffffd
	.align		4
        /*0020*/ 	.word	0x00000000
	.align		4
        /*0024*/ 	.word	0xfffffffc


//--------------------- .nv.constant4             --------------------------
	.section	.nv.constant4,"a",@progbits
	.align	8
	.align		8
.nv.constant4:
        /*0000*/ 	.dword	vprintf
	.align		8
        /*0008*/ 	.dword	$str
	.align		8
        /*0010*/ 	.dword	$str$1
	.align		8
        /*0018*/ 	.dword	$str$2
	.align		8
        /*0020*/ 	.dword	$str$3
	.align		8
        /*0028*/ 	.dword	$str$4
	.align		8
        /*0030*/ 	.dword	$str$5
	.align		8
        /*0038*/ 	.dword	$str$6


//--------------------- .text._Z11test_kernelPiPs --------------------------
	.section	.text._Z11test_kernelPiPs,"ax",@progbits
	.align	128
        .global         _Z11test_kernelPiPs
        .type           _Z11test_kernelPiPs,@function
        .size           _Z11test_kernelPiPs,(.L_x_222 - _Z11test_kernelPiPs)
        .other          _Z11test_kernelPiPs,@"STO_CUDA_ENTRY STV_DEFAULT"
_Z11test_kernelPiPs:
.text._Z11test_kernelPiPs:
[----:B------:R-:W0:Y:S01]  /*0000*/  LDC R1, c[0x0][0x37c] ;  /* 0x0000df00ff017b82 */ /* 0x000e220000000800 */
[----:B------:R-:W1:Y:S07]  /*0010*/  S2R R17, SR_TID.X ;  /* 0x0000000000117919 */ /* 0x000e6e0000002100 */
[----:B------:R-:W1:Y:S01]  /*0020*/  LDC.64 R2, c[0x0][0x380] ;  /* 0x0000e000ff027b82 */ /* 0x000e620000000a00 */
[----:B------:R-:W2:Y:S01]  /*0030*/  LDCU.64 UR4, c[0x0][0x358] ;  /* 0x00006b00ff0477ac */ /* 0x000ea20008000a00 */
[----:B0-----:R-:W-:-:S06]  /*0040*/  VIADD R1, R1, 0xfffffff8 ;  /* 0xfffffff801017836 */ /* 0x001fcc0000000000 */
[----:B------:R-:W0:Y:S01]  /*0050*/  LDC.64 R4, c[0x0][0x388] ;  /* 0x0000e200ff047b82 */ /* 0x000e220000000a00 */
[----:B-1----:R-:W-:-:S04]  /*0060*/  IMAD.WIDE.U32 R2, R17, 0x4, R2 ;  /* 0x0000000411027825 */ /* 0x002fc800078e0002 */
[C---:B0-----:R-:W-:Y:S02]  /*0070*/  IMAD.WIDE.U32 R4, R17.reuse, 0x2, R4 ;  /* 0x0000000211047825 */ /* 0x041fe400078e0004 */
[----:B--2---:R0:W2:Y:S04]  /*0080*/  LDG.E R3, desc[UR4][R2.64] ;  /* 0x0000000402037981 */ /* 0x0040a8000c1e1900 */
[----:B------:R-:W3:Y:S01]  /*0090*/  LDG.E.U16 R4, desc[UR4][R4.64] ;  /* 0x0000000404047981 */ /* 0x000ee2000c1e1500 */
[----:B------:R-:W1:Y:S01]  /*00a0*/  S2UR UR6, SR_CgaCtaId ;  /* 0x00000000000679c3 */ /* 0x000e620000008800 */
[----:B------:R-:W-:Y:S01]  /*00b0*/  UMOV UR4, 0x400 ;  /* 0x0000040000047882 */ /* 0x000fe20000000000 */
[----:B------:R-:W-:Y:S01]  /*00c0*/  ISETP.NE.AND P0, PT, R17, RZ, PT ;  /* 0x000000ff1100720c */ /* 0x000fe20003f05270 */
[----:B------:R-:W-:Y:S01]  /*00d0*/  UIADD3 UR5, UPT, UPT, UR4, 0x100, URZ ;  /* 0x0000010004057890 */ /* 0x000fe2000fffe0ff */
[----:B------:R-:W-:Y:S01]  /*00e0*/  BSSY.RECONVERGENT B6, `(.L_x_0) ;  /* 0x0000019000067945 */ /* 0x000fe20003800200 */
[----:B-1----:R-:W-:-:S02]  /*00f0*/  ULEA UR7, UR6, UR4, 0x18 ;  /* 0x0000000406077291 */ /* 0x002fc4000f8ec0ff */
[----:B------:R-:W-:Y:S02]  /*0100*/  UIADD3 UR4, UPT, UPT, UR4, 0x300, URZ ;  /* 0x0000030004047890 */ /* 0x000fe4000fffe0ff */
[----:B------:R-:W-:Y:S02]  /*0110*/  ULEA UR36, UR6, UR5, 0x18 ;  /* 0x0000000506247291 */ /* 0x000fe4000f8ec0ff */
[----:B------:R-:W-:Y:S01]  /*0120*/  ULEA UR4, UR6, UR4, 0x18 ;  /* 0x0000000406047291 */ /* 0x000fe2000f8ec0ff */
[C---:B------:R-:W-:Y:S02]  /*0130*/  LEA R0, R17.reuse, UR7, 0x2 ;  /* 0x0000000711007c11 */ /* 0x040fe4000f8e10ff */
[----:B------:R-:W0:Y:S01]  /*0140*/  LDCU UR5, c[0x0][0x2f8] ;  /* 0x00005f00ff0577ac */ /* 0x000e220008000800 */
[C---:B------:R-:W-:Y:S02]  /*0150*/  LEA R18, R17.reuse, UR36, 0x2 ;  /* 0x0000002411127c11 */ /* 0x040fe4000f8e10ff */
[----:B------:R-:W-:-:S05]  /*0160*/  LEA R19, R17, UR4, 0x1 ;  /* 0x0000000411137c11 */ /* 0x000fca000f8e08ff */
[----:B------:R-:W1:Y:S01]  /*0170*/  LDCU UR4, c[0x0][0x2fc] ;  /* 0x00005f80ff0477ac */ /* 0x000e620008000800 */
[----:B0-----:R-:W-:-:S05]  /*0180*/  IADD3 R2, P1, PT, R1, UR5, RZ ;  /* 0x0000000501027c10 */ /* 0x001fca000ff3e0ff */
[----:B-1----:R-:W-:Y:S01]  /*0190*/  IMAD.X R16, RZ, RZ, UR4, P1 ;  /* 0x00000004ff107e24 */ /* 0x002fe200088e06ff */
[----:B--2---:R0:W-:Y:S04]  /*01a0*/  STS [R0], R3 ;  /* 0x0000000300007388 */ /* 0x0041e80000000800 */
[----:B------:R0:W-:Y:S04]  /*01b0*/  STS [R18], R3 ;  /* 0x0000000312007388 */ /* 0x0001e80000000800 */
[----:B---3--:R0:W-:Y:S01]  /*01c0*/  STS.U16 [R19], R4 ;  /* 0x0000000413007388 */ /* 0x0081e20000000400 */
[----:B------:R-:W-:Y:S06]  /*01d0*/  BAR.SYNC.DEFER_BLOCKING 0x0 ;  /* 0x0000000000007b1d */ /* 0x000fec0000010000 */
[----:B------:R-:W-:Y:S05]  /*01e0*/  @P0 BRA `(.L_x_1) ;  /* 0x0000000000200947 */ /* 0x000fea0003800000 */
[----:B0-----:R-:W-:Y:S01]  /*01f0*/  MOV R0, 0x0 ;  /* 0x0000000000007802 */ /* 0x001fe20000000f00 */
[----:B------:R-:W0:Y:S01]  /*0200*/  LDCU.64 UR4, c[0x4][0x8] ;  /* 0x01000100ff0477ac */ /* 0x000e220008000a00 */
[----:B------:R-:W-:Y:S02]  /*0210*/  CS2R R6, SRZ ;  /* 0x0000000000067805 */ /* 0x000fe4000001ff00 */
[----:B------:R1:W2:Y:S01]  /*0220*/  LDC.64 R8, c[0x4][R0] ;  /* 0x0100000000087b82 */ /* 0x0002a20000000a00 */
[----:B0-----:R-:W-:Y:S01]  /*0230*/  MOV R4, UR4 ;  /* 0x0000000400047c02 */ /* 0x001fe20008000f00 */
[----:B-1----:R-:W-:-:S07]  /*0240*/  IMAD.U32 R5, RZ, RZ, UR5 ;  /* 0x00000005ff057e24 */ /* 0x002fce000f8e00ff */
[----:B------:R-:W-:-:S07]  /*0250*/  LEPC R20, `(.L_x_1) ;  /* 0x000000001014794e */ /* 0x000fce0000000000 */
[----:B--2---:R-:W-:Y:S05]  /*0260*/  CALL.ABS.NOINC R8 ;  /* 0x0000000008007343 */ /* 0x004fea0003c00000 */
.L_x_1:
[----:B------:R-:W-:Y:S05]  /*0270*/  BSYNC.RECONVERGENT B6 ;  /* 0x0000000000067941 */ /* 0x000fea0003800200 */
.L_x_0:
[----:B0-----:R-:W0:Y:S01]  /*0280*/  LDS.U16 R0, [R19] ;  /* 0x0000000013007984 */ /* 0x001e220000000400 */
[----:B------:R-:W1:Y:S01]  /*0290*/  S2UR UR5, SR_CgaCtaId ;  /* 0x00000000000579c3 */ /* 0x000e620000008800 */
[----:B------:R-:W-:Y:S02]  /*02a0*/  UMOV UR4, 0x400 ;  /* 0x0000040000047882 */ /* 0x000fe40000000000 */
[----:B------:R-:W-:-:S04]  /*02b0*/  UIADD3 UR4, UPT, UPT, UR4, 0x380, URZ ;  /* 0x0000038004047890 */ /* 0x000fc8000fffe0ff */
[----:B-1----:R-:W-:-:S06]  /*02c0*/  ULEA UR4, UR5, UR4, 0x18 ;  /* 0x0000000405047291 */ /* 0x002fcc000f8ec0ff */
[C---:B------:R-:W-:Y:S01]  /*02d0*/  LEA R23, R17.reuse, UR4, 0x1 ;  /* 0x0000000411177c11 */ /* 0x040fe2000f8e08ff */
[----:B------:R-:W-:Y:S05]  /*02e0*/  WARPSYNC.ALL ;  /* 0x0000000000007948 */ /* 0x000fea0003800000 */
[----:B0-----:R0:W-:Y:S01]  /*02f0*/  STS.U16 [R23], R0 ;  /* 0x0000000017007388 */ /* 0x0011e20000000400 */
[----:B------:R-:W1:Y:S01]  /*0300*/  LDCU UR4, c[0x0][0x360] ;  /* 0x00006c00ff0477ac */ /* 0x000e620008000800 */
[----:B------:R-:W-:Y:S01]  /*0310*/  BAR.SYNC.DEFER_BLOCKING 0x0 ;  /* 0x0000000000007b1d */ /* 0x000fe20000010000 */
[----:B------:R-:W-:Y:S01]  /*0320*/  ISETP.NE.AND P1, PT, R17, RZ, PT ;  /* 0x000000ff1100720c */ /* 0x000fe20003f25270 */
[----:B-1----:R-:W-:-:S02]  /*0330*/  UISETP.GE.U32.AND UP0, UPT, UR4, 0x2, UPT ;  /* 0x000000020400788c */ /* 0x002fc4000bf06070 */
[----:B------:R-:W-:-:S07]  /*0340*/  IMAD.U32 R22, RZ, RZ, UR4 ;  /* 0x00000004ff167e24 */ /* 0x000fce000f8e00ff */
[----:B0-----:R-:W-:Y:S05]  /*0350*/  BRA.U !UP0, `(.L_x_2) ;  /* 0x0000000108347547 */ /* 0x001fea000b800000 */
[----:B------:R-:W-:-:S07]  /*0360*/  MOV R0, R22 ;  /* 0x0000001600007202 */ /* 0x000fce0000000f00 */
.L_x_3:
[----:B------:R-:W-:-:S04]  /*0370*/  SHF.R.U32.HI R8, RZ, 0x1, R0 ;  /* 0x00000001ff087819 */ /* 0x000fc80000011600 */
[----:B------:R-:W-:-:S13]  /*0380*/  ISETP.GE.U32.AND P0, PT, R17, R8, PT ;  /* 0x000000081100720c */ /* 0x000fda0003f06070 */
[----:B------:R-:W-:Y:S01]  /*0390*/  @!P0 LOP3.LUT R4, R0, 0x7fe, RZ, 0xc0, !PT ;  /* 0x000007fe00048812 */ /* 0x000fe200078ec0ff */
[----:B------:R-:W-:Y:S04]  /*03a0*/  @!P0 LDS.U16 R6, [R23] ;  /* 0x0000000017068984 */ /* 0x000fe80000000400 */
[----:B------:R-:W-:-:S06]  /*03b0*/  @!P0 IMAD.IADD R4, R23, 0x1, R4 ;  /* 0x0000000117048824 */ /* 0x000fcc00078e0204 */
[----:B------:R-:W0:Y:S02]  /*03c0*/  @!P0 LDS.U16 R4, [R4] ;  /* 0x0000000004048984 */ /* 0x000e240000000400 */
[----:B0-----:R-:W-:-:S05]  /*03d0*/  @!P0 VIMNMX.S16x2 R6, PT, PT, R4, R6, !PT ;  /* 0x0000000604068248 */ /* 0x001fca0007fe0300 */
[----:B------:R0:W-:Y:S01]  /*03e0*/  @!P0 STS.U16 [R23], R6 ;  /* 0x0000000617008388 */ /* 0x0001e20000000400 */
[----:B------:R-:W-:Y:S01]  /*03f0*/  BAR.SYNC.DEFER_BLOCKING 0x0 ;  /* 0x0000000000007b1d */ /* 0x000fe20000010000 */
[----:B------:R-:W-:Y:S01]  /*0400*/  ISETP.GT.U32.AND P0, PT, R0, 0x3, PT ;  /* 0x000000030000780c */ /* 0x000fe20003f04070 */
[----:B------:R-:W-:-:S12]  /*0410*/  IMAD.MOV.U32 R0, RZ, RZ, R8 ;  /* 0x000000ffff007224 */ /* 0x000fd800078e0008 */
[----:B0-----:R-:W-:Y:S05]  /*0420*/  @P0 BRA `(.L_x_3) ;  /* 0xfffffffc00d00947 */ /* 0x001fea000383ffff */
.L_x_2:
[----:B------:R-:W-:Y:S04]  /*0430*/  BSSY.RECONVERGENT B6, `(.L_x_4) ;  /* 0x0000012000067945 */ /* 0x000fe80003800200 */
[----:B------:R-:W-:Y:S05]  /*0440*/  @P1 BRA `(.L_x_5) ;  /* 0x0000000000401947 */ /* 0x000fea0003800000 */
[----:B------:R-:W0:Y:S01]  /*0450*/  S2UR UR5, SR_CgaCtaId ;  /* 0x00000000000579c3 */ /* 0x000e220000008800 */
[----:B------:R-:W-:Y:S01]  /*0460*/  UMOV UR4, 0x400 ;  /* 0x0000040000047882 */ /* 0x000fe20000000000 */
[----:B------:R-:W-:Y:S01]  /*0470*/  MOV R8, 0x0 ;  /* 0x0000000000087802 */ /* 0x000fe20000000f00 */
[----:B------:R-:W1:Y:S01]  /*0480*/  LDCU.64 UR6, c[0x4][0x10] ;  /* 0x01000200ff0677ac */ /* 0x000e620008000a00 */
[----:B------:R-:W-:Y:S01]  /*0490*/  IMAD.MOV.U32 R6, RZ, RZ, R2 ;  /* 0x000000ffff067224 */ /* 0x000fe200078e0002 */
[----:B------:R-:W-:-:S03]  /*04a0*/  MOV R7, R16 ;  /* 0x0000001000077202 */ /* 0x000fc60000000f00 */
[----:B------:R-:W2:Y:S01]  /*04b0*/  LDC.64 R8, c[0x4][R8] ;  /* 0x0100000008087b82 */ /* 0x000ea20000000a00 */
[----:B-1----:R-:W-:Y:S01]  /*04c0*/  MOV R4, UR6 ;  /* 0x0000000600047c02 */ /* 0x002fe20008000f00 */
[----:B------:R-:W-:Y:S01]  /*04d0*/  IMAD.U32 R5, RZ, RZ, UR7 ;  /* 0x00000007ff057e24 */ /* 0x000fe2000f8e00ff */
[----:B0-----:R-:W-:-:S09]  /*04e0*/  ULEA UR4, UR5, UR4, 0x18 ;  /* 0x0000000405047291 */ /* 0x001fd2000f8ec0ff */
[----:B------:R-:W0:Y:S02]  /*04f0*/  LDS.U16 R0, [UR4+0x380] ;  /* 0x00038004ff007984 */ /* 0x000e240008000400 */
[----:B0-----:R-:W-:Y:S02]  /*0500*/  PRMT R10, R0, 0x9910, RZ ;  /* 0x00009910000a7816 */ /* 0x001fe400000000ff */
[----:B------:R0:W-:Y:S04]  /*0510*/  STS.U16 [UR4+0x400], R0 ;  /* 0x00040000ff007988 */ /* 0x0001e80008000404 */
[----:B--2---:R0:W-:Y:S02]  /*0520*/  STL [R1], R10 ;  /* 0x0000000a01007387 */ /* 0x0041e40000100800 */
[----:B------:R-:W-:-:S07]  /*0530*/  LEPC R20, `(.L_x_5) ;  /* 0x000000001014794e */ /* 0x000fce0000000000 */
[----:B0-----:R-:W-:Y:S05]  /*0540*/  CALL.ABS.NOINC R8 ;  /* 0x0000000008007343 */ /* 0x001fea0003c00000 */
.L_x_5:
[----:B------:R-:W-:Y:S05]  /*0550*/  BSYNC.RECONVERGENT B6 ;  /* 0x0000000000067941 */ /* 0x000fea0003800200 */
.L_x_4:
[----:B------:R-:W0:Y:S01]  /*0560*/  LDS.U16 R0, [R19] ;  /* 0x0000000013007984 */ /* 0x000e220000000400 */
[----:B------:R-:W-:Y:S01]  /*0570*/  ISETP.GE.U32.AND P1, PT, R22, 0x2, PT ;  /* 0x000000021600780c */ /* 0x000fe20003f26070 */
[----:B------:R-:W-:Y:S05]  /*0580*/  WARPSYNC.ALL ;  /* 0x0000000000007948 */ /* 0x000fea0003800000 */
[----:B------:R-:W-:Y:S01]  /*0590*/  ISETP.NE.AND P0, PT, R17, RZ, PT ;  /* 0x000000ff1100720c */ /* 0x000fe20003f05270 */
[----:B0-----:R0:W-:Y:S01]  /*05a0*/  STS.U16 [R23], R0 ;  /* 0x0000000017007388 */ /* 0x0011e20000000400 */
[----:B------:R-:W-:Y:S06]  /*05b0*/  BAR.SYNC.DEFER_BLOCKING 0x0 ;  /* 0x0000000000007b1d */ /* 0x000fec0000010000 */
[----:B------:R-:W-:Y:S05]  /*05c0*/  @!P1 BRA `(.L_x_6) ;  /* 0x0000000000349947 */ /* 0x000fea0003800000 */
[----:B0-----:R-:W-:-:S07]  /*05d0*/  IMAD.MOV.U32 R0, RZ, RZ, R22 ;  /* 0x000000ffff007224 */ /* 0x001fce00078e0016 */
.L_x_7:
[----:B------:R-:W-:-:S04]  /*05e0*/  SHF.R.U32.HI R8, RZ, 0x1, R0 ;  /* 0x00000001ff087819 */ /* 0x000fc80000011600 */
[----:B------:R-:W-:-:S13]  /*05f0*/  ISETP.GE.U32.AND P1, PT, R17, R8, PT ;  /* 0x000000081100720c */ /* 0x000fda0003f26070 */
[----:B------:R-:W-:Y:S01]  /*0600*/  @!P1 LOP3.LUT R4, R0, 0x7fe, RZ, 0xc0, !PT ;  /* 0x000007fe00049812 */ /* 0x000fe200078ec0ff */
[----:B------:R-:W-:Y:S04]  /*0610*/  @!P1 LDS.U16 R6, [R23] ;  /* 0x0000000017069984 */ /* 0x000fe80000000400 */
[----:B------:R-:W-:-:S06]  /*0620*/  @!P1 IMAD.IADD R4, R23, 0x1, R4 ;  /* 0x0000000117049824 */ /* 0x000fcc00078e0204 */
[----:B------:R-:W0:Y:S02]  /*0630*/  @!P1 LDS.U16 R4, [R4] ;  /* 0x0000000004049984 */ /* 0x000e240000000400 */
[----:B0-----:R-:W-:-:S05]  /*0640*/  @!P1 VIMNMX.S16x2 R6, PT, PT, R4, R6, PT ;  /* 0x0000000604069248 */ /* 0x001fca0003fe0300 */
[----:B------:R1:W-:Y:S01]  /*0650*/  @!P1 STS.U16 [R23], R6 ;  /* 0x0000000617009388 */ /* 0x0003e20000000400 */
[----:B------:R-:W-:Y:S01]  /*0660*/  BAR.SYNC.DEFER_BLOCKING 0x0 ;  /* 0x0000000000007b1d */ /* 0x000fe20000010000 */
[----:B------:R-:W-:Y:S02]  /*0670*/  ISETP.GT.U32.AND P1, PT, R0, 0x3, PT ;  /* 0x000000030000780c */ /* 0x000fe40003f24070 */
[----:B------:R-:W-:-:S11]  /*0680*/  MOV R0, R8 ;  /* 0x0000000800007202 */ /* 0x000fd60000000f00 */
[----:B-1----:R-:W-:Y:S05]  /*0690*/  @P1 BRA `(.L_x_7) ;  /* 0xfffffffc00d01947 */ /* 0x002fea000383ffff */
.L_x_6:
[----:B------:R-:W-:Y:S04]  /*06a0*/  BSSY.RECONVERGENT B6, `(.L_x_8) ;  /* 0x0000012000067945 */ /* 0x000fe80003800200 */
[----:B------:R-:W-:Y:S05]  /*06b0*/  @P0 BRA `(.L_x_9) ;  /* 0x0000000000400947 */ /* 0x000fea0003800000 */
[----:B------:R-:W1:Y:S01]  /*06c0*/  S2UR UR5, SR_CgaCtaId ;  /* 0x00000000000579c3 */ /* 0x000e620000008800 */
[----:B------:R-:W-:Y:S01]  /*06d0*/  UMOV UR4, 0x400 ;  /* 0x0000040000047882 */ /* 0x000fe20000000000 */
[----:B------:R-:W-:Y:S01]  /*06e0*/  MOV R3, 0x0 ;  /* 0x0000000000037802 */ /* 0x000fe20000000f00 */
[----:B------:R-:W2:Y:S01]  /*06f0*/  LDCU.64 UR6, c[0x4][0x18] ;  /* 0x01000300ff0677ac */ /* 0x000ea20008000a00 */
[----:B------:R-:W-:Y:S01]  /*0700*/  MOV R6, R2 ;  /* 0x0000000200067202 */ /* 0x000fe20000000f00 */
[----:B------:R-:W-:-:S03]  /*0710*/  IMAD.MOV.U32 R7, RZ, RZ, R16 ;  /* 0x000000ffff077224 */ /* 0x000fc600078e0010 */
[----:B------:R3:W4:Y:S01]  /*0720*/  LDC.64 R10, c[0x4][R3] ;  /* 0x01000000030a7b82 */ /* 0x0007220000000a00 */
[----:B--2---:R-:W-:Y:S02]  /*0730*/  IMAD.U32 R4, RZ, RZ, UR6 ;  /* 0x00000006ff047e24 */ /* 0x004fe4000f8e00ff */
[----:B------:R-:W-:Y:S01]  /*0740*/  IMAD.U32 R5, RZ, RZ, UR7 ;  /* 0x00000007ff057e24 */ /* 0x000fe2000f8e00ff */
[----:B-1----:R-:W-:-:S09]  /*0750*/  ULEA UR4, UR5, UR4, 0x18 ;  /* 0x0000000405047291 */ /* 0x002fd2000f8ec0ff */
[----:B0-----:R-:W0:Y:S02]  /*0760*/  LDS.U16 R0, [UR4+0x380] ;  /* 0x00038004ff007984 */ /* 0x001e240008000400 */
[----:B0-----:R-:W-:Y:S02]  /*0770*/  PRMT R8, R0, 0x9910, RZ ;  /* 0x0000991000087816 */ /* 0x001fe400000000ff */
[----:B------:R3:W-:Y:S04]  /*0780*/  STS.U16 [UR4+0x400], R0 ;  /* 0x00040000ff007988 */ /* 0x0007e80008000404 */
[----:B----4-:R3:W-:Y:S02]  /*0790*/  STL [R1], R8 ;  /* 0x0000000801007387 */ /* 0x0107e40000100800 */
[----:B------:R-:W-:-:S07]  /*07a0*/  LEPC R20, `(.L_x_9) ;  /* 0x000000001014794e */ /* 0x000fce0000000000 */
[----:B---3--:R-:W-:Y:S05]  /*07b0*/  CALL.ABS.NOINC R10 ;  /* 0x000000000a007343 */ /* 0x008fea0003c00000 */
.L_x_9:
[----:B------:R-:W-:Y:S05]  /*07c0*/  BSYNC.RECONVERGENT B6 ;  /* 0x0000000000067941 */ /* 0x000fea0003800200 */
.L_x_8:
[C---:B------:R-:W-:Y:S01]  /*07d0*/  ISETP.GE.U32.AND P2, PT, R22.reuse, 0x2, PT ;  /* 0x000000021600780c */ /* 0x040fe20003f46070 */
[C---:B0-----:R-:W-:Y:S01]  /*07e0*/  VIADD R0, R22.reuse, 0xffffffff ;  /* 0xffffffff16007836 */ /* 0x041fe20000000000 */
[----:B------:R-:W-:-:S04]  /*07f0*/  ISETP.GE.U32.AND P0, PT, R22, 0x2, PT ;  /* 0x000000021600780c */ /* 0x000fc80003f06070 */
[----:B------:R-:W-:-:S07]  /*0800*/  ISETP.NE.AND P1, PT, R17, R0, PT ;  /* 0x000000001100720c */ /* 0x000fce0003f25270 */
[----:B------:R-:W-:Y:S06]  /*0810*/  @!P2 BRA `(.L_x_10) ;  /* 0x000000000038a947 */ /* 0x000fec0003800000 */
[----:B------:R-:W-:Y:S01]  /*0820*/  IADD3 R0, PT, PT, R17, 0x1, RZ ;  /* 0x0000000111007810 */ /* 0x000fe20007ffe0ff */
[----:B------:R-:W-:-:S07]  /*0830*/  IMAD.MOV.U32 R4, RZ, RZ, 0x1 ;  /* 0x00000001ff047424 */ /* 0x000fce00078e00ff */
.L_x_11:
[----:B------:R-:W-:-:S05]  /*0840*/  IMAD.SHL.U32 R7, R4, 0x2, RZ ;  /* 0x0000000204077824 */ /* 0x000fca00078e00ff */
[----:B------:R-:W-:-:S04]  /*0850*/  IADD3 R3, PT, PT, R7, -0x1, RZ ;  /* 0xffffffff07037810 */ /* 0x000fc80007ffe0ff */
[----:B------:R-:W-:-:S13]  /*0860*/  LOP3.LUT P2, RZ, R3, R0, RZ, 0xc0, !PT ;  /* 0x0000000003ff7212 */ /* 0x000fda000784c0ff */
[----:B------:R-:W-:-:S05]  /*0870*/  @!P2 IMAD.IADD R3, R17, 0x1, -R4 ;  /* 0x000000011103a824 */ /* 0x000fca00078e0a04 */
[----:B------:R-:W-:Y:S02]  /*0880*/  @!P2 LEA R5, R3, UR36, 0x2 ;  /* 0x000000240305ac11 */ /* 0x000fe4000f8e10ff */
[----:B------:R-:W-:Y:S04]  /*0890*/  @!P2 LDS R3, [R18] ;  /* 0x000000001203a984 */ /* 0x000fe80000000800 */
[----:B------:R-:W0:Y:S02]  /*08a0*/  @!P2 LDS R4, [R5] ;  /* 0x000000000504a984 */ /* 0x000e240000000800 */
[----:B0-----:R-:W-:Y:S01]  /*08b0*/  @!P2 IMAD.IADD R3, R3, 0x1, R4 ;  /* 0x000000010303a824 */ /* 0x001fe200078e0204 */
[----:B------:R-:W-:-:S04]  /*08c0*/  MOV R4, R7 ;  /* 0x0000000700047202 */ /* 0x000fc80000000f00 */
[----:B------:R0:W-:Y:S01]  /*08d0*/  @!P2 STS [R18], R3 ;  /* 0x000000031200a388 */ /* 0x0001e20000000800 */
[----:B------:R-:W-:-:S13]  /*08e0*/  ISETP.GE.U32.AND P2, PT, R7, R22, PT ;  /* 0x000000160700720c */ /* 0x000fda0003f46070 */
[----:B0-----:R-:W-:Y:S05]  /*08f0*/  @!P2 BRA `(.L_x_11) ;  /* 0xfffffffc00d0a947 */ /* 0x001fea000383ffff */
.L_x_10:
[----:B------:R-:W-:Y:S05]  /*0900*/  WARPSYNC.ALL ;  /* 0x0000000000007948 */ /* 0x000fea0003800000 */
[----:B------:R0:W-:Y:S01]  /*0910*/  @!P1 STS [R18], RZ ;  /* 0x000000ff12009388 */ /* 0x0001e20000000800 */
[----:B------:R-:W-:Y:S06]  /*0920*/  BAR.SYNC.DEFER_BLOCKING 0x0 ;  /* 0x0000000000007b1d */ /* 0x000fec0000010000 */
[----:B------:R-:W-:Y:S05]  /*0930*/  @!P0 BRA `(.L_x_12) ;  /* 0x0000000000788947 */ /* 0x000fea0003800000 */
[----:B------:R-:W-:-:S07]  /*0940*/  VIADD R8, R17, 0x1 ;  /* 0x0000000111087836 */ /* 0x000fce0000000000 */
.L_x_13:
[----:B------:R-:W-:Y:S02]  /*0950*/  LOP3.LUT P1, R0, R22, 0x7fe, RZ, 0xc0, !PT ;  /* 0x000007fe16007812 */ /* 0x000fe4000782c0ff */
[----:B------:R-:W-:Y:S02]  /*0960*/  SHF.R.U32.HI R6, RZ, 0x1, R22 ;  /* 0x00000001ff067819 */ /* 0x000fe40000011616 */
[----:B------:R-:W1:Y:S01]  /*0970*/  I2F.U32.RP R3, R0 ;  /* 0x0000000000037306 */ /* 0x000e620000209000 */
[----:B------:R-:W-:-:S07]  /*0980*/  IADD3 R7, PT, PT, RZ, -R0, RZ ;  /* 0x80000000ff077210 */ /* 0x000fce0007ffe0ff */
[----:B-1----:R-:W1:Y:S02]  /*0990*/  MUFU.RCP R3, R3 ;  /* 0x0000000300037308 */ /* 0x002e640000001000 */
[----:B-1----:R-:W-:-:S06]  /*09a0*/  VIADD R4, R3, 0xffffffe ;  /* 0x0ffffffe03047836 */ /* 0x002fcc0000000000 */
[----:B------:R1:W2:Y:S02]  /*09b0*/  F2I.FTZ.U32.TRUNC.NTZ R5, R4 ;  /* 0x0000000400057305 */ /* 0x0002a4000021f000 */
[----:B-1----:R-:W-:Y:S02]  /*09c0*/  IMAD.MOV.U32 R4, RZ, RZ, RZ ;  /* 0x000000ffff047224 */ /* 0x002fe400078e00ff */
[----:B--2---:R-:W-:-:S04]  /*09d0*/  IMAD R7, R7, R5, RZ ;  /* 0x0000000507077224 */ /* 0x004fc800078e02ff */
[----:B------:R-:W-:-:S06]  /*09e0*/  IMAD.HI.U32 R5, R5, R7, R4 ;  /* 0x0000000705057227 */ /* 0x000fcc00078e0004 */
[----:B------:R-:W-:-:S04]  /*09f0*/  IMAD.HI.U32 R5, R5, R8, RZ ;  /* 0x0000000805057227 */ /* 0x000fc800078e00ff */
[----:B------:R-:W-:-:S04]  /*0a00*/  IMAD.MOV R5, RZ, RZ, -R5 ;  /* 0x000000ffff057224 */ /* 0x000fc800078e0a05 */
[----:B------:R-:W-:-:S05]  /*0a10*/  IMAD R5, R0, R5, R8 ;  /* 0x0000000500057224 */ /* 0x000fca00078e0208 */
[----:B------:R-:W-:-:S13]  /*0a20*/  ISETP.GE.U32.AND P0, PT, R5, R0, PT ;  /* 0x000000000500720c */ /* 0x000fda0003f06070 */
[----:B------:R-:W-:-:S04]  /*0a30*/  @P0 IADD3 R5, PT, PT, -R0, R5, RZ ;  /* 0x0000000500050210 */ /* 0x000fc80007ffe1ff */
[----:B------:R-:W-:-:S13]  /*0a40*/  ISETP.GE.U32.AND P0, PT, R5, R0, PT ;  /* 0x000000000500720c */ /* 0x000fda0003f06070 */
[----:B------:R-:W-:Y:S01]  /*0a50*/  @P0 IMAD.IADD R5, R5, 0x1, -R0 ;  /* 0x0000000105050824 */ /* 0x000fe200078e0a00 */
[----:B------:R-:W-:-:S04]  /*0a60*/  @!P1 LOP3.LUT R5, RZ, R0, RZ, 0x33, !PT ;  /* 0x00000000ff059212 */ /* 0x000fc800078e33ff */
[----:B------:R-:W-:-:S13]  /*0a70*/  ISETP.NE.AND P0, PT, R5, RZ, PT ;  /* 0x000000ff0500720c */ /* 0x000fda0003f05270 */
[----:B------:R-:W-:Y:S01]  /*0a80*/  @!P0 IMAD.IADD R0, R17, 0x1, -R6 ;  /* 0x0000000111008824 */ /* 0x000fe200078e0a06 */
[----:B------:R-:W1:Y:S04]  /*0a90*/  @!P0 LDS R4, [R18] ;  /* 0x0000000012048984 */ /* 0x000e680000000800 */
[----:B------:R-:W-:-:S05]  /*0aa0*/  @!P0 LEA R0, R0, UR36, 0x2 ;  /* 0x0000002400008c11 */ /* 0x000fca000f8e10ff */
[----:B------:R-:W2:Y:S04]  /*0ab0*/  @!P0 LDS R3, [R0] ;  /* 0x0000000000038984 */ /* 0x000ea80000000800 */
[----:B-1----:R1:W-:Y:S01]  /*0ac0*/  @!P0 STS [R0], R4 ;  /* 0x0000000400008388 */ /* 0x0023e20000000800 */
[----:B--2---:R-:W-:-:S05]  /*0ad0*/  @!P0 IADD3 R3, PT, PT, R3, R4, RZ ;  /* 0x0000000403038210 */ /* 0x004fca0007ffe0ff */
[----:B------:R1:W-:Y:S01]  /*0ae0*/  @!P0 STS [R18], R3 ;  /* 0x0000000312008388 */ /* 0x0003e20000000800 */
[----:B------:R-:W-:Y:S01]  /*0af0*/  ISETP.GT.U32.AND P0, PT, R22, 0x3, PT ;  /* 0x000000031600780c */ /* 0x000fe20003f04070 */
[----:B------:R-:W-:-:S12]  /*0b00*/  IMAD.MOV.U32 R22, RZ, RZ, R6 ;  /* 0x000000ffff167224 */ /* 0x000fd800078e0006 */
[----:B-1----:R-:W-:Y:S05]  /*0b10*/  @P0 BRA `(.L_x_13) ;  /* 0xfffffffc008c0947 */ /* 0x002fea000383ffff */
.L_x_12:
[----:B------:R-:W-:Y:S01]  /*0b20*/  BAR.SYNC.DEFER_BLOCKING 0x0 ;  /* 0x0000000000007b1d */ /* 0x000fe20000010000 */
[----:B------:R-:W-:-:S13]  /*0b30*/  ISETP.NE.AND P0, PT, R17, RZ, PT ;  /* 0x000000ff1100720c */ /* 0x000fda0003f05270 */
[----:B------:R-:W-:Y:S05]  /*0b40*/  @P0 BRA `(.L_x_14) ;  /* 0x00000034003c0947 */ /* 0x000fea0003800000 */
[----:B------:R-:W-:Y:S01]  /*0b50*/  MOV R17, 0x0 ;  /* 0x0000000000117802 */ /* 0x000fe20000000f00 */
[----:B------:R-:W1:Y:S01]  /*0b60*/  LDCU.64 UR4, c[0x4][0x20] ;  /* 0x01000400ff0477ac */ /* 0x000e620008000a00 */
[----:B------:R-:W-:Y:S02]  /*0b70*/  CS2R R6, SRZ ;  /* 0x0000000000067805 */ /* 0x000fe4000001ff00 */
[----:B------:R2:W3:Y:S01]  /*0b80*/  LDC.64 R8, c[0x4][R17] ;  /* 0x0100000011087b82 */ /* 0x0004e20000000a00 */
[----:B-1----:R-:W-:Y:S01]  /*0b90*/  IMAD.U32 R4, RZ, RZ, UR4 ;  /* 0x00000004ff047e24 */ /* 0x002fe2000f8e00ff */
[----:B--2---:R-:W-:-:S07]  /*0ba0*/  MOV R5, UR5 ;  /* 0x0000000500057c02 */ /* 0x004fce0008000f00 */
[----:B------:R-:W-:-:S07]  /*0bb0*/  LEPC R20, `(.L_x_15) ;  /* 0x000000001014794e */ /* 0x000fce0000000000 */
[----:B0--3--:R-:W-:Y:S05]  /*0bc0*/  CALL.ABS.NOINC R8 ;  /* 0x0000000008007343 */ /* 0x009fea0003c00000 */
.L_x_15:
[----:B------:R-:W0:Y:S01]  /*0bd0*/  S2UR UR5, SR_CgaCtaId ;  /* 0x00000000000579c3 */ /* 0x000e220000008800 */
[----:B------:R-:W-:Y:S01]  /*0be0*/  UMOV UR4, 0x400 ;  /* 0x0000040000047882 */ /* 0x000fe20000000000 */
[----:B------:R-:W-:Y:S01]  /*0bf0*/  MOV R6, R2 ;  /* 0x0000000200067202 */ /* 0x000fe20000000f00 */
[----:B------:R-:W-:-:S05]  /*0c00*/  IMAD.MOV.U32 R7, RZ, RZ, R16 ;  /* 0x000000ffff077224 */ /* 0x000fca00078e0010 */
[----:B------:R1:W2:Y:S01]  /*0c10*/  LDC.64 R8, c[0x4][R17] ;  /* 0x0100000011087b82 */ /* 0x0002a20000000a00 */
[----:B0-----:R-:W-:-:S09]  /*0c20*/  ULEA UR4, UR5, UR4, 0x18 ;  /* 0x0000000405047291 */ /* 0x001fd2000f8ec0ff */
[----:B------:R-:W0:Y:S02]  /*0c30*/  LDS R0, [UR4+0x100] ;  /* 0x00010004ff007984 */ /* 0x000e240008000800 */
[----:B------:R-:W3:Y:S02]  /*0c40*/  LDCU.64 UR4, c[0x4][0x28] ;  /* 0x01000500ff0477ac */ /* 0x000ee40008000a00 */
[----:B---3--:R-:W-:Y:S02]  /*0c50*/  IMAD.U32 R4, RZ, RZ, UR4 ;  /* 0x00000004ff047e24 */ /* 0x008fe4000f8e00ff */
[----:B------:R-:W-:Y:S01]  /*0c60*/  IMAD.U32 R5, RZ, RZ, UR5 ;  /* 0x00000005ff057e24 */ /* 0x000fe2000f8e00ff */
[----:B0-2---:R1:W-:Y:S06]  /*0c70*/  STL [R1], R0 ;  /* 0x0000000001007387 */ /* 0x0053ec0000100800 */
[----:B------:R-:W-:-:S07]  /*0c80*/  LEPC R20, `(.L_x_16) ;  /* 0x000000001014794e */ /* 0x000fce0000000000 */
[----:B-1----:R-:W-:Y:S05]  /*0c90*/  CALL.ABS.NOINC R8 ;  /* 0x0000000008007343 */ /* 0x002fea0003c00000 */
.L_x_16:
[----:B------:R-:W0:Y:S01]  /*0ca0*/  S2UR UR5, SR_CgaCtaId ;  /* 0x00000000000579c3 */ /* 0x000e220000008800 */
[----:B------:R-:W-:Y:S01]  /*0cb0*/  UMOV UR4, 0x400 ;  /* 0x0000040000047882 */ /* 0x000fe20000000000 */
[----:B------:R-:W-:Y:S02]  /*0cc0*/  IMAD.MOV.U32 R6, RZ, RZ, R2 ;  /* 0x000000ffff067224 */ /* 0x000fe400078e0002 */
[----:B------:R-:W-:-:S04]  /*0cd0*/  IMAD.MOV.U32 R7, RZ, RZ, R16 ;  /* 0x000000ffff077224 */ /* 0x000fc800078e0010 */
[----:B------:R1:W2:Y:S01]  /*0ce0*/  LDC.64 R8, c[0x4][R17] ;  /* 0x0100000011087b82 */ /* 0x0002a20000000a00 */
[----:B0-----:R-:W-:-:S09]  /*0cf0*/  ULEA UR4, UR5, UR4, 0x18 ;  /* 0x0000000405047291 */ /* 0x001fd2000f8ec0ff */
[----:B------:R-:W0:Y:S02]  /*0d00*/  LDS R0, [UR4+0x104] ;  /* 0x00010404ff007984 */ /* 0x000e240008000800 */
[----:B------:R-:W3:Y:S02]  /*0d10*/  LDCU.64 UR4, c[0x4][0x28] ;  /* 0x01000500ff0477ac */ /* 0x000ee40008000a00 */
[----:B---3--:R-:W-:Y:S01]  /*0d20*/  IMAD.U32 R4, RZ, RZ, UR4 ;  /* 0x00000004ff047e24 */ /* 0x008fe2000f8e00ff */
[----:B------:R-:W-:Y:S01]  /*0d30*/  MOV R5, UR5 ;  /* 0x0000000500057c02 */ /* 0x000fe20008000f00 */
[----:B0-2---:R1:W-:Y:S06]  /*0d40*/  STL [R1], R0 ;  /* 0x0000000001007387 */ /* 0x0053ec0000100800 */
[----:B------:R-:W-:-:S07]  /*0d50*/  LEPC R20, `(.L_x_17) ;  /* 0x000000001014794e */ /* 0x000fce0000000000 */
[----:B-1----:R-:W-:Y:S05]  /*0d60*/  CALL.ABS.NOINC R8 ;  /* 0x0000000008007343 */ /* 0x002fea0003c00000 */
.L_x_17:
[----:B------:R-:W0:Y:S01]  /*0d70*/  S2UR UR5, SR_CgaCtaId ;  /* 0x00000000000579c3 */ /* 0x000e220000008800 */
[----:B------:R-:W-:Y:S01]  /*0d80*/  UMOV UR4, 0x400 ;  /* 0x0000040000047882 */ /* 0x000fe20000000000 */
[----:B------:R-:W-:Y:S01]  /*0d90*/  IMAD.MOV.U32 R6, RZ, RZ, R2 ;  /* 0x000000ffff067224 */ /* 0x000fe200078e0002 */
[----:B------:R-:W-:-:S05]  /*0da0*/  MOV R7, R16 ;  /* 0x0000001000077202 */ /* 0x000fca0000000f00 */
[----:B------:R1:W2:Y:S01]  /*0db0*/  LDC.64 R8, c[0x4][R17] ;  /* 0x0100000011087b82 */ /* 0x0002a20000000a00 */
[----:B0-----:R-:W-:-:S09]  /*0dc0*/  ULEA UR4, UR5, UR4, 0x18 ;  /* 0x0000000405047291 */ /* 0x001fd2000f8ec0ff */
[----:B------:R-:W0:Y:S02]  /*0dd0*/  LDS R0, [UR4+0x108] ;  /* 0x00010804ff007984 */ /* 0x000e240008000800 */
[----:B------:R-:W3:Y:S02]  /*0de0*/  LDCU.64 UR4, c[0x4][0x28] ;  /* 0x01000500ff0477ac */ /* 0x000ee40008000a00 */
[----:B---3--:R-:W-:Y:S01]  /*0df0*/  MOV R4, UR4 ;  /* 0x0000000400047c02 */ /* 0x008fe20008000f00 */
[----:B------:R-:W-:Y:S01]  /*0e00*/  IMAD.U32 R5, RZ, RZ, UR5 ;  /* 0x00000005ff057e24 */ /* 0x000fe2000f8e00ff */
[----:B0-2---:R1:W-:Y:S06]  /*0e10*/  STL [R1], R0 ;  /* 0x0000000001007387 */ /* 0x0053ec0000100800 */
[----:B------:R-:W-:-:S07]  /*0e20*/  LEPC R20, `(.L_x_18) ;  /* 0x000000001014794e */ /* 0x000fce0000000000 */
[----:B-1----:R-:W-:Y:S05]  /*0e30*/  CALL.ABS.NOINC R8 ;  /* 0x0000000008007343 */ /* 0x002fea0003c00000 */
.L_x_18:
        /* <DEDUP_REMOVED lines=13> */
.L_x_19:
        /* <DEDUP_REMOVED lines=13> */
.L_x_20:
        /* <DEDUP_REMOVED lines=13> */
.L_x_21:
        /* <DEDUP_REMOVED lines=13> */
.L_x_22:
        /* <DEDUP_REMOVED lines=13> */
.L_x_23:
        /* <DEDUP_REMOVED lines=13> */
.L_x_24:
        /* <DEDUP_REMOVED lines=13> */
.L_x_25:
        /* <DEDUP_REMOVED lines=13> */
.L_x_26:
        /* <DEDUP_REMOVED lines=13> */
.L_x_27:
        /* <DEDUP_REMOVED lines=13> */
.L_x_28:
        /* <DEDUP_REMOVED lines=13> */
.L_x_29:
        /* <DEDUP_REMOVED lines=13> */
.L_x_30:
        /* <DEDUP_REMOVED lines=13> */
.L_x_31:
        /* <DEDUP_REMOVED lines=13> */
.L_x_32:
        /* <DEDUP_REMOVED lines=13> */
.L_x_33:
        /* <DEDUP_REMOVED lines=13> */
.L_x_34:
        /* <DEDUP_REMOVED lines=13> */
.L_x_35:
        /* <DEDUP_REMOVED lines=13> */
.L_x_36:
        /* <DEDUP_REMOVED lines=13> */
.L_x_37:
        /* <DEDUP_REMOVED lines=13> */
.L_x_38:
        /* <DEDUP_REMOVED lines=13> */
.L_x_39:
        /* <DEDUP_REMOVED lines=13> */
.L_x_40:
        /* <DEDUP_REMOVED lines=13> */
.L_x_41:
        /* <DEDUP_REMOVED lines=13> */
.L_x_42:
        /* <DEDUP_REMOVED lines=13> */
.L_x_43:
        /* <DEDUP_REMOVED lines=13> */
.L_x_44:
        /* <DEDUP_REMOVED lines=13> */
.L_x_45:
        /* <DEDUP_REMOVED lines=13> */
.L_x_46:
        /* <DEDUP_REMOVED lines=13> */
.L_x_47:
        /* <DEDUP_REMOVED lines=13> */
.L_x_48:
        /* <DEDUP_REMOVED lines=13> */
.L_x_49:
        /* <DEDUP_REMOVED lines=13> */
.L_x_50:
        /* <DEDUP_REMOVED lines=13> */
.L_x_51:
        /* <DEDUP_REMOVED lines=13> */
.L_x_52:
        /* <DEDUP_REMOVED lines=13> */
.L_x_53:
        /* <DEDUP_REMOVED lines=13> */
.L_x_54:
        /* <DEDUP_REMOVED lines=13> */
.L_x_55:
        /* <DEDUP_REMOVED lines=13> */
.L_x_56:
        /* <DEDUP_REMOVED lines=13> */
.L_x_57:
        /* <DEDUP_REMOVED lines=13> */
.L_x_58:
        /* <DEDUP_REMOVED lines=13> */
.L_x_59:
        /* <DEDUP_REMOVED lines=13> */
.L_x_60:
        /* <DEDUP_REMOVED lines=13> */
.L_x_61:
        /* <DEDUP_REMOVED lines=13> */
.L_x_62:
        /* <DEDUP_REMOVED lines=13> */
.L_x_63:
        /* <DEDUP_REMOVED lines=13> */
.L_x_64:
        /* <DEDUP_REMOVED lines=13> */
.L_x_65:
        /* <DEDUP_REMOVED lines=13> */
.L_x_66:
        /* <DEDUP_REMOVED lines=13> */
.L_x_67:
        /* <DEDUP_REMOVED lines=13> */
.L_x_68:
        /* <DEDUP_REMOVED lines=13> */
.L_x_69:
        /* <DEDUP_REMOVED lines=13> */
.L_x_70:
        /* <DEDUP_REMOVED lines=13> */
.L_x_71:
        /* <DEDUP_REMOVED lines=13> */
.L_x_72:
        /* <DEDUP_REMOVED lines=13> */
.L_x_73:
        /* <DEDUP_REMOVED lines=13> */
.L_x_74:
        /* <DEDUP_REMOVED lines=13> */
.L_x_75:
        /* <DEDUP_REMOVED lines=13> */
.L_x_76:
        /* <DEDUP_REMOVED lines=13> */
.L_x_77:
        /* <DEDUP_REMOVED lines=13> */
.L_x_78:
        /* <DEDUP_REMOVED lines=13> */
.L_x_79:
[----:B------:R0:W1:Y:S01]  /*3fd0*/  LDC.64 R8, c[0x4][R17] ;  /* 0x0100000011087b82 */ /* 0x0000620000000a00 */
[----:B------:R-:W2:Y:S01]  /*3fe0*/  LDCU.64 UR4, c[0x4][0x30] ;  /* 0x01000600ff0477ac */ /* 0x000ea20008000a00 */
[----:B------:R-:W-:Y:S01]  /*3ff0*/  CS2R R6, SRZ ;  /* 0x0000000000067805 */ /* 0x000fe2000001ff00 */
[----:B--2---:R-:W-:Y:S01]  /*4000*/  IMAD.U32 R4, RZ, RZ, UR4 ;  /* 0x00000004ff047e24 */ /* 0x004fe2000f8e00ff */
[----:B0-----:R-:W-:-:S07]  /*4010*/  MOV R5, UR5 ;  /* 0x0000000500057c02 */ /* 0x001fce0008000f00 */
[----:B------:R-:W-:-:S07]  /*4020*/  LEPC R20, `(.L_x_14) ;  /* 0x000000001014794e */ /* 0x000fce0000000000 */
[----:B-1----:R-:W-:Y:S05]  /*4030*/  CALL.ABS.NOINC R8 ;  /* 0x0000000008007343 */ /* 0x002fea0003c00000 */
.L_x_14:
[----:B------:R-:W1:Y:S01]  /*4040*/  S2R R0, SR_TID.X ;  /* 0x0000000000007919 */ /* 0x000e620000002100 */
[----:B------:R-:W-:Y:S05]  /*4050*/  WARPSYNC.ALL ;  /* 0x0000000000007948 */ /* 0x000fea0003800000 */
[----:B------:R-:W2:Y:S08]  /*4060*/  LDC R3, c[0x0][0x360] ;  /* 0x0000d800ff037b82 */ /* 0x000eb00000000800 */
[----:B------:R-:W-:Y:S06]  /*4070*/  BAR.SYNC.DEFER_BLOCKING 0x0 ;  /* 0x0000000000007b1d */ /* 0x000fec0000010000 */
[----:B------:R-:W-:-:S02]  /*4080*/  UMOV UR4, 0x400 ;  /* 0x0000040000047882 */ /* 0x000fc40000000000 */
[----:B------:R-:W3:Y:S01]  /*4090*/  S2UR UR5, SR_CgaCtaId ;  /* 0x00000000000579c3 */ /* 0x000ee20000008800 */
[----:B------:R-:W-:Y:S01]  /*40a0*/  UIADD3 UR4, UPT, UPT, UR4, 0x100, URZ ;  /* 0x0000010004047890 */ /* 0x000fe2000fffe0ff */
[C---:B--2---:R-:W-:Y:S01]  /*40b0*/  VIADD R5, R3.reuse, 0xffffffff ;  /* 0xffffffff03057836 */ /* 0x044fe20000000000 */
[C---:B------:R-:W-:Y:S02]  /*40c0*/  ISETP.GE.U32.AND P2, PT, R3.reuse, 0x2, PT ;  /* 0x000000020300780c */ /* 0x040fe40003f46070 */
[----:B------:R-:W-:Y:S02]  /*40d0*/  ISETP.GE.U32.AND P0, PT, R3, 0x2, PT ;  /* 0x000000020300780c */ /* 0x000fe40003f06070 */
[----:B-1----:R-:W-:Y:S01]  /*40e0*/  ISETP.NE.AND P1, PT, R0, R5, PT ;  /* 0x000000050000720c */ /* 0x002fe20003f25270 */
[----:B---3--:R-:W-:-:S06]  /*40f0*/  ULEA UR6, UR5, UR4, 0x18 ;  /* 0x0000000405067291 */ /* 0x008fcc000f8ec0ff */
[----:B------:R-:W-:-:S05]  /*4100*/  LEA R5, R0, UR6, 0x2 ;  /* 0x0000000600057c11 */ /* 0x000fca000f8e10ff */
[----:B------:R1:W-:Y:S01]  /*4110*/  STS [R5], R0 ;  /* 0x0000000005007388 */ /* 0x0003e20000000800 */
[----:B------:R-:W-:Y:S05]  /*4120*/  @!P2 BRA `(.L_x_80) ;  /* 0x000000000038a947 */ /* 0x000fea0003800000 */
[----:B------:R-:W-:Y:S01]  /*4130*/  VIADD R8, R0, 0x1 ;  /* 0x0000000100087836 */ /* 0x000fe20000000000 */
[----:B------:R-:W-:Y:S01]  /*4140*/  MOV R4, R0 ;  /* 0x0000000000047202 */ /* 0x000fe20000000f00 */
[----:B------:R-:W-:-:S06]  /*4150*/  UMOV UR4, 0x1 ;  /* 0x0000000100047882 */ /* 0x000fcc0000000000 */
.L_x_81:
[----:B------:R-:W-:-:S04]  /*4160*/  USHF.L.U32 UR5, UR4, 0x1, URZ ;  /* 0x0000000104057899 */ /* 0x000fc800080006ff */
[----:B------:R-:W-:-:S06]  /*4170*/  UIADD3 UR7, UPT, UPT, UR5, -0x1, URZ ;  /* 0xffffffff05077890 */ /* 0x000fcc000fffe0ff */
[----:B------:R-:W-:-:S13]  /*4180*/  LOP3.LUT P2, RZ, R8, UR7, RZ, 0xc0, !PT ;  /* 0x0000000708ff7c12 */ /* 0x000fda000f84c0ff */
[----:B------:R-:W-:Y:S01]  /*4190*/  @!P2 VIADD R6, R0, -UR4 ;  /* 0x800000040006ac36 */ /* 0x000fe20008000000 */
[----:B------:R-:W-:-:S04]  /*41a0*/  UMOV UR4, UR5 ;  /* 0x0000000500047c82 */ /* 0x000fc80008000000 */
[----:B------:R-:W-:-:S05]  /*41b0*/  @!P2 LEA R6, R6, UR6, 0x2 ;  /* 0x000000060606ac11 */ /* 0x000fca000f8e10ff */
[----:B------:R-:W2:Y:S02]  /*41c0*/  @!P2 LDS R7, [R6] ;  /* 0x000000000607a984 */ /* 0x000ea40000000800 */
[----:B--2---:R-:W-:-:S05]  /*41d0*/  @!P2 IMAD.IADD R4, R4, 0x1, R7 ;  /* 0x000000010404a824 */ /* 0x004fca00078e0207 */
[----:B------:R2:W-:Y:S01]  /*41e0*/  @!P2 STS [R5], R4 ;  /* 0x000000040500a388 */ /* 0x0005e20000000800 */
[----:B------:R-:W-:-:S13]  /*41f0*/  ISETP.LE.U32.AND P2, PT, R3, UR5, PT ;  /* 0x0000000503007c0c */ /* 0x000fda000bf43070 */
[----:B--2---:R-:W-:Y:S05]  /*4200*/  @!P2 BRA `(.L_x_81) ;  /* 0xfffffffc00d4a947 */ /* 0x004fea000383ffff */
.L_x_80:
[----:B------:R2:W-:Y:S01]  /*4210*/  @!P1 STS [R5], RZ ;  /* 0x000000ff05009388 */ /* 0x0005e20000000800 */
[----:B------:R-:W-:Y:S06]  /*4220*/  BAR.SYNC.DEFER_BLOCKING 0x0 ;  /* 0x0000000000007b1d */ /* 0x000fec0000010000 */
[----:B------:R-:W-:Y:S05]  /*4230*/  @!P0 BRA `(.L_x_82) ;  /* 0x0000000000788947 */ /* 0x000fea0003800000 */
[----:B------:R-:W-:-:S07]  /*4240*/  IADD3 R10, PT, PT, R0, 0x1, RZ ;  /* 0x00000001000a7810 */ /* 0x000fce0007ffe0ff */
.L_x_83:
[----:B------:R-:W-:-:S04]  /*4250*/  LOP3.LUT P1, R4, R3, 0x7fe, RZ, 0xc0, !PT ;  /* 0x000007fe03047812 */ /* 0x000fc8000782c0ff */
[----:B------:R-:W3:Y:S01]  /*4260*/  I2F.U32.RP R8, R4 ;  /* 0x0000000400087306 */ /* 0x000ee20000209000 */
[----:B------:R-:W-:-:S07]  /*4270*/  IMAD.MOV R9, RZ, RZ, -R4 ;  /* 0x000000ffff097224 */ /* 0x000fce00078e0a04 */
[----:B---3--:R-:W3:Y:S02]  /*4280*/  MUFU.RCP R8, R8 ;  /* 0x0000000800087308 */ /* 0x008ee40000001000 */
[----:B---3--:R-:W-:-:S06]  /*4290*/  VIADD R6, R8, 0xffffffe ;  /* 0x0ffffffe08067836 */ /* 0x008fcc0000000000 */
[----:B------:R3:W4:Y:S02]  /*42a0*/  F2I.FTZ.U32.TRUNC.NTZ R7, R6 ;  /* 0x0000000600077305 */ /* 0x000724000021f000 */
[----:B---3--:R-:W-:Y:S02]  /*42b0*/  HFMA2 R6, -RZ, RZ, 0, 0 ;  /* 0x00000000ff067431 */ /* 0x008fe400000001ff */
[----:B----4-:R-:W-:-:S04]  /*42c0*/  IMAD R9, R9, R7, RZ ;  /* 0x0000000709097224 */ /* 0x010fc800078e02ff */
[----:B------:R-:W-:Y:S01]  /*42d0*/  IMAD.HI.U32 R7, R7, R9, R6 ;  /* 0x0000000907077227 */ /* 0x000fe200078e0006 */
[----:B------:R-:W-:-:S05]  /*42e0*/  SHF.R.U32.HI R9, RZ, 0x1, R3 ;  /* 0x00000001ff097819 */ /* 0x000fca0000011603 */
[----:B------:R-:W-:-:S04]  /*42f0*/  IMAD.HI.U32 R7, R7, R10, RZ ;  /* 0x0000000a07077227 */ /* 0x000fc800078e00ff */
[----:B------:R-:W-:-:S04]  /*4300*/  IMAD.MOV R7, RZ, RZ, -R7 ;  /* 0x000000ffff077224 */ /* 0x000fc800078e0a07 */
[----:B------:R-:W-:-:S05]  /*4310*/  IMAD R7, R4, R7, R10 ;  /* 0x0000000704077224 */ /* 0x000fca00078e020a */
[----:B------:R-:W-:-:S13]  /*4320*/  ISETP.GE.U32.AND P0, PT, R7, R4, PT ;  /* 0x000000040700720c */ /* 0x000fda0003f06070 */
[----:B------:R-:W-:-:S05]  /*4330*/  @P0 IMAD.IADD R7, R7, 0x1, -R4 ;  /* 0x0000000107070824 */ /* 0x000fca00078e0a04 */
[----:B------:R-:W-:-:S13]  /*4340*/  ISETP.GE.U32.AND P0, PT, R7, R4, PT ;  /* 0x000000040700720c */ /* 0x000fda0003f06070 */
[----:B------:R-:W-:Y:S02]  /*4350*/  @P0 IADD3 R7, PT, PT, -R4, R7, RZ ;  /* 0x0000000704070210 */ /* 0x000fe40007ffe1ff */
[----:B------:R-:W-:-:S04]  /*4360*/  @!P1 LOP3.LUT R7, RZ, R4, RZ, 0x33, !PT ;  /* 0x00000004ff079212 */ /* 0x000fc800078e33ff */
[----:B------:R-:W-:-:S13]  /*4370*/  ISETP.NE.AND P0, PT, R7, RZ, PT ;  /* 0x000000ff0700720c */ /* 0x000fda0003f05270 */
[----:B------:R-:W-:Y:S01]  /*4380*/  @!P0 IMAD.IADD R4, R0, 0x1, -R9 ;  /* 0x0000000100048824 */ /* 0x000fe200078e0a09 */
[----:B------:R-:W3:Y:S04]  /*4390*/  @!P0 LDS R7, [R5] ;  /* 0x0000000005078984 */ /* 0x000ee80000000800 */
[----:B------:R-:W-:-:S05]  /*43a0*/  @!P0 LEA R4, R4, UR6, 0x2 ;  /* 0x0000000604048c11 */ /* 0x000fca000f8e10ff */
[----:B------:R-:W4:Y:S04]  /*43b0*/  @!P0 LDS R6, [R4] ;  /* 0x0000000004068984 */ /* 0x000f280000000800 */
[----:B---3--:R3:W-:Y:S01]  /*43c0*/  @!P0 STS [R4], R7 ;  /* 0x0000000704008388 */ /* 0x0087e20000000800 */
[----:B----4-:R-:W-:-:S05]  /*43d0*/  @!P0 IMAD.IADD R6, R6, 0x1, R7 ;  /* 0x0000000106068824 */ /* 0x010fca00078e0207 */
[----:B------:R3:W-:Y:S01]  /*43e0*/  @!P0 STS [R5], R6 ;  /* 0x0000000605008388 */ /* 0x0007e20000000800 */
[----:B------:R-:W-:Y:S02]  /*43f0*/  ISETP.GT.U32.AND P0, PT, R3, 0x3, PT ;  /* 0x000000030300780c */ /* 0x000fe40003f04070 */
[----:B------:R-:W-:-:S11]  /*4400*/  MOV R3, R9 ;  /* 0x0000000900037202 */ /* 0x000fd60000000f00 */
[----:B---3--:R-:W-:Y:S05]  /*4410*/  @P0 BRA `(.L_x_83) ;  /* 0xfffffffc008c0947 */ /* 0x008fea000383ffff */
.L_x_82:
[----:B------:R-:W-:Y:S01]  /*4420*/  BAR.SYNC.DEFER_BLOCKING 0x0 ;  /* 0x0000000000007b1d */ /* 0x000fe20000010000 */
[----:B------:R-:W-:-:S13]  /*4430*/  ISETP.NE.AND P0, PT, R0, RZ, PT ;  /* 0x000000ff0000720c */ /* 0x000fda0003f05270 */
[----:B------:R-:W-:Y:S05]  /*4440*/  @P0 BRA `(.L_x_84) ;  /* 0x00000034003c0947 */ /* 0x000fea0003800000 */
[----:B------:R-:W-:Y:S01]  /*4450*/  MOV R17, 0x0 ;  /* 0x0000000000117802 */ /* 0x000fe20000000f00 */
[----:B------:R-:W3:Y:S01]  /*4460*/  LDCU.64 UR4, c[0x4][0x20] ;  /* 0x01000400ff0477ac */ /* 0x000ee20008000a00 */
[----:B------:R-:W-:Y:S02]  /*4470*/  CS2R R6, SRZ ;  /* 0x0000000000067805 */ /* 0x000fe4000001ff00 */
[----:B------:R4:W0:Y:S01]  /*4480*/  LDC.64 R8, c[0x4][R17] ;  /* 0x0100000011087b82 */ /* 0x0008220000000a00 */
[----:B---3--:R-:W-:Y:S02]  /*4490*/  IMAD.U32 R4, RZ, RZ, UR4 ;  /* 0x00000004ff047e24 */ /* 0x008fe4000f8e00ff */
[----:B-12-4-:R-:W-:-:S07]  /*44a0*/  IMAD.U32 R5, RZ, RZ, UR5 ;  /* 0x00000005ff057e24 */ /* 0x016fce000f8e00ff */
[----:B------:R-:W-:-:S07]  /*44b0*/  LEPC R20, `(.L_x_85) ;  /* 0x000000001014794e */ /* 0x000fce0000000000 */
[----:B0-----:R-:W-:Y:S05]  /*44c0*/  CALL.ABS.NOINC R8 ;  /* 0x0000000008007343 */ /* 0x001fea0003c00000 */
.L_x_85:
        /* <DEDUP_REMOVED lines=13> */
.L_x_86:
        /* <DEDUP_REMOVED lines=13> */
.L_x_87:
        /* <DEDUP_REMOVED lines=13> */
.L_x_88:
        /* <DEDUP_REMOVED lines=13> */
.L_x_89:
        /* <DEDUP_REMOVED lines=13> */
.L_x_90:
        /* <DEDUP_REMOVED lines=13> */
.L_x_91:
        /* <DEDUP_REMOVED lines=13> */
.L_x_92:
        /* <DEDUP_REMOVED lines=13> */
.L_x_93:
        /* <DEDUP_REMOVED lines=13> */
.L_x_94:
        /* <DEDUP_REMOVED lines=13> */
.L_x_95:
        /* <DEDUP_REMOVED lines=13> */
.L_x_96:
        /* <DEDUP_REMOVED lines=13> */
.L_x_97:
        /* <DEDUP_REMOVED lines=13> */
.L_x_98:
        /* <DEDUP_REMOVED lines=13> */
.L_x_99:
        /* <DEDUP_REMOVED lines=13> */
.L_x_100:
        /* <DEDUP_REMOVED lines=13> */
.L_x_101:
        /* <DEDUP_REMOVED lines=13> */
.L_x_102:
        /* <DEDUP_REMOVED lines=13> */
.L_x_103:
        /* <DEDUP_REMOVED lines=13> */
.L_x_104:
        /* <DEDUP_REMOVED lines=13> */
.L_x_105:
        /* <DEDUP_REMOVED lines=13> */
.L_x_106:
        /* <DEDUP_REMOVED lines=13> */
.L_x_107:
        /* <DEDUP_REMOVED lines=13> */
.L_x_108:
        /* <DEDUP_REMOVED lines=13> */
.L_x_109:
        /* <DEDUP_REMOVED lines=13> */
.L_x_110:
        /* <DEDUP_REMOVED lines=13> */
.L_x_111:
        /* <DEDUP_REMOVED lines=13> */
.L_x_112:
        /* <DEDUP_REMOVED lines=13> */
.L_x_113:
        /* <DEDUP_REMOVED lines=13> */
.L_x_114:
        /* <DEDUP_REMOVED lines=13> */
.L_x_115:
        /* <DEDUP_REMOVED lines=13> */
.L_x_116:
        /* <DEDUP_REMOVED lines=13> */
.L_x_117:
        /* <DEDUP_REMOVED lines=13> */
.L_x_118:
        /* <DEDUP_REMOVED lines=13> */
.L_x_119:
        /* <DEDUP_REMOVED lines=13> */
.L_x_120:
        /* <DEDUP_REMOVED lines=13> */
.L_x_121:
        /* <DEDUP_REMOVED lines=13> */
.L_x_122:
        /* <DEDUP_REMOVED lines=13> */
.L_x_123:
        /* <DEDUP_REMOVED lines=13> */
.L_x_124:
        /* <DEDUP_REMOVED lines=13> */
.L_x_125:
        /* <DEDUP_REMOVED lines=13> */
.L_x_126:
        /* <DEDUP_REMOVED lines=13> */
.L_x_127:
        /* <DEDUP_REMOVED lines=13> */
.L_x_128:
        /* <DEDUP_REMOVED lines=13> */
.L_x_129:
        /* <DEDUP_REMOVED lines=13> */
.L_x_130:
        /* <DEDUP_REMOVED lines=13> */
.L_x_131:
        /* <DEDUP_REMOVED lines=13> */
.L_x_132:
        /* <DEDUP_REMOVED lines=13> */
.L_x_133:
        /* <DEDUP_REMOVED lines=13> */
.L_x_134:
        /* <DEDUP_REMOVED lines=13> */
.L_x_135:
        /* <DEDUP_REMOVED lines=13> */
.L_x_136:
        /* <DEDUP_REMOVED lines=13> */
.L_x_137:
        /* <DEDUP_REMOVED lines=13> */
.L_x_138:
        /* <DEDUP_REMOVED lines=13> */
.L_x_139:
        /* <DEDUP_REMOVED lines=13> */
.L_x_140:
        /* <DEDUP_REMOVED lines=13> */
.L_x_141:
        /* <DEDUP_REMOVED lines=13> */
.L_x_142:
        /* <DEDUP_REMOVED lines=13> */
.L_x_143:
        /* <DEDUP_REMOVED lines=13> */
.L_x_144:
        /* <DEDUP_REMOVED lines=13> */
.L_x_145:
        /* <DEDUP_REMOVED lines=13> */
.L_x_146:
        /* <DEDUP_REMOVED lines=13> */
.L_x_147:
        /* <DEDUP_REMOVED lines=13> */
.L_x_148:
        /* <DEDUP_REMOVED lines=13> */
.L_x_149:
[----:B------:R0:W1:Y:S01]  /*78d0*/  LDC.64 R8, c[0x4][R17] ;  /* 0x0100000011087b82 */ /* 0x0000620000000a00 */
[----:B------:R-:W2:Y:S01]  /*78e0*/  LDCU.64 UR4, c[0x4][0x30] ;  /* 0x01000600ff0477ac */ /* 0x000ea20008000a00 */
[----:B------:R-:W-:Y:S01]  /*78f0*/  CS2R R6, SRZ ;  /* 0x0000000000067805 */ /* 0x000fe2000001ff00 */
[----:B--2---:R-:W-:Y:S02]  /*7900*/  IMAD.U32 R4, RZ, RZ, UR4 ;  /* 0x00000004ff047e24 */ /* 0x004fe4000f8e00ff */
[----:B0-----:R-:W-:-:S07]  /*7910*/  IMAD.U32 R5, RZ, RZ, UR5 ;  /* 0x00000005ff057e24 */ /* 0x001fce000f8e00ff */
[----:B------:R-:W-:-:S07]  /*7920*/  LEPC R20, `(.L_x_84) ;  /* 0x000000001014794e */ /* 0x000fce0000000000 */
[----:B-1----:R-:W-:Y:S05]  /*7930*/  CALL.ABS.NOINC R8 ;  /* 0x0000000008007343 */ /* 0x002fea0003c00000 */
.L_x_84:
[----:B-1----:R-:W1:Y:S01]  /*7940*/  S2R R0, SR_TID.X ;  /* 0x0000000000007919 */ /* 0x002e620000002100 */
[----:B------:R-:W-:Y:S05]  /*7950*/  WARPSYNC.ALL ;  /* 0x0000000000007948 */ /* 0x000fea0003800000 */
[----:B------:R-:W3:Y:S08]  /*7960*/  S2UR UR5, SR_CgaCtaId ;  /* 0x00000000000579c3 */ /* 0x000ef00000008800 */
[----:B------:R-:W-:Y:S06]  /*7970*/  BAR.SYNC.DEFER_BLOCKING 0x0 ;  /* 0x0000000000007b1d */ /* 0x000fec0000010000 */
[----:B------:R-:W4:Y:S01]  /*7980*/  LDCU UR12, c[0x0][0x360] ;  /* 0x00006c00ff0c77ac */ /* 0x000f220008000800 */
[----:B------:R-:W-:-:S02]  /*7990*/  UMOV UR4, 0x400 ;  /* 0x0000040000047882 */ /* 0x000fc40000000000 */
[----:B------:R-:W-:Y:S02]  /*79a0*/  UIADD3 UR6, UPT, UPT, UR4, 0x100, URZ ;  /* 0x0000010004067890 */ /* 0x000fe4000fffe0ff */
[----:B------:R-:W-:-:S04]  /*79b0*/  UIADD3 UR4, UPT, UPT, UR4, 0x200, URZ ;  /* 0x0000020004047890 */ /* 0x000fc8000fffe0ff */
[----:B---3--:R-:W-:Y:S02]  /*79c0*/  ULEA UR4, UR5, UR4, 0x18 ;  /* 0x0000000405047291 */ /* 0x008fe4000f8ec0ff */
[----:B------:R-:W-:Y:S01]  /*79d0*/  ULEA UR7, UR5, UR6, 0x18 ;  /* 0x0000000605077291 */ /* 0x000fe2000f8ec0ff */
[C---:B-1----:R-:W-:Y:S01]  /*79e0*/  IADD3 R3, PT, PT, R0.reuse, 0x1, RZ ;  /* 0x0000000100037810 */ /* 0x042fe20007ffe0ff */
[----:B----4-:R-:W-:Y:S02]  /*79f0*/  ULEA UR10, UR12, UR4, 0x2 ;  /* 0x000000040c0a7291 */ /* 0x010fe4000f8e10ff */
[----:B------:R-:W-:Y:S01]  /*7a00*/  LEA R4, R0, UR4, 0x2 ;  /* 0x0000000400047c11 */ /* 0x000fe2000f8e10ff */
[----:B------:R-:W-:Y:S01]  /*7a10*/  ULEA UR9, UR12, UR7, 0x2 ;  /* 0x000000070c097291 */ /* 0x000fe2000f8e10ff */
[----:B------:R-:W-:-:S11]  /*7a20*/  UMOV UR4, URZ ;  /* 0x000000ff00047c82 */ /* 0x000fd60008000000 */
.L_x_154:
[----:B-1----:R-:W1:Y:S01]  /*7a30*/  S2UR UR6, SR_CgaCtaId ;  /* 0x00000000000679c3 */ /* 0x002e620000008800 */
[----:B------:R-:W-:Y:S01]  /*7a40*/  UMOV UR5, 0x400 ;  /* 0x0000040000057882 */ /* 0x000fe20000000000 */
[----:B------:R-:W-:Y:S02]  /*7a50*/  UISETP.GE.U32.AND UP0, UPT, UR12, 0x2, UPT ;  /* 0x000000020c00788c */ /* 0x000fe4000bf06070 */
[----:B-1----:R-:W-:Y:S02]  /*7a60*/  ULEA UR8, UR6, UR5, 0x18 ;  /* 0x0000000506087291 */ /* 0x002fe4000f8ec0ff */
[----:B------:R-:W-:-:S04]  /*7a70*/  UIADD3 UR5, UPT, UPT, UR12, -0x1, URZ ;  /* 0xffffffff0c057890 */ /* 0x000fc8000fffe0ff */
[C---:B--2---:R-:W-:Y:S02]  /*7a80*/  LEA R5, R0.reuse, UR8, 0x2 ;  /* 0x0000000800057c11 */ /* 0x044fe4000f8e10ff */
[----:B------:R-:W-:-:S03]  /*7a90*/  ISETP.NE.AND P1, PT, R0, UR5, PT ;  /* 0x0000000500007c0c */ /* 0x000fc6000bf25270 */
[----:B------:R-:W1:Y:S02]  /*7aa0*/  LDS R6, [R5] ;  /* 0x0000000005067984 */ /* 0x000e640000000800 */
[----:B-1----:R-:W-:-:S04]  /*7ab0*/  LOP3.LUT R6, RZ, R6, RZ, 0x33, !PT ;  /* 0x00000006ff067212 */ /* 0x002fc800078e33ff */
[----:B------:R-:W-:Y:S02]  /*7ac0*/  SHF.R.U32.HI R7, RZ, UR4, R6 ;  /* 0x00000004ff077c19 */ /* 0x000fe40008011606 */
[----:B------:R-:W-:Y:S02]  /*7ad0*/  LEA R6, R0, UR7, 0x2 ;  /* 0x0000000700067c11 */ /* 0x000fe4000f8e10ff */
[----:B------:R-:W-:-:S05]  /*7ae0*/  LOP3.LUT R7, R7, 0x1, RZ, 0xc0, !PT ;  /* 0x0000000107077812 */ /* 0x000fca00078ec0ff */
[----:B------:R1:W-:Y:S04]  /*7af0*/  STS [R6], R7 ;  /* 0x0000000706007388 */ /* 0x0003e80000000800 */
[----:B------:R1:W-:Y:S01]  /*7b00*/  STS [R4], R7 ;  /* 0x0000000704007388 */ /* 0x0003e20000000800 */
[----:B------:R-:W-:Y:S06]  /*7b10*/  BAR.SYNC.DEFER_BLOCKING 0x0 ;  /* 0x0000000000007b1d */ /* 0x000fec0000010000 */
[----:B------:R-:W-:Y:S05]  /*7b20*/  BRA.U !UP0, `(.L_x_150) ;  /* 0x0000000108347547 */ /* 0x000fea000b800000 */
[----:B------:R-:W-:-:S05]  /*7b30*/  UMOV UR5, 0x1 ;  /* 0x0000000100057882 */ /* 0x000fca0000000000 */
.L_x_151:
[----:B------:R-:W-:-:S04]  /*7b40*/  USHF.L.U32 UR6, UR5, 0x1, URZ ;  /* 0x0000000105067899 */ /* 0x000fc800080006ff */
[----:B------:R-:W-:Y:S02]  /*7b50*/  UIADD3 UR11, UPT, UPT, UR6, -0x1, URZ ;  /* 0xffffffff060b7890 */ /* 0x000fe4000fffe0ff */
[----:B------:R-:W-:-:S04]  /*7b60*/  UISETP.GE.U32.AND UP0, UPT, UR6, UR12, UPT ;  /* 0x0000000c0600728c */ /* 0x000fc8000bf06070 */
[----:B------:R-:W-:-:S13]  /*7b70*/  LOP3.LUT P0, RZ, R3, UR11, RZ, 0xc0, !PT ;  /* 0x0000000b03ff7c12 */ /* 0x000fda000f80c0ff */
[----:B------:R-:W-:Y:S01]  /*7b80*/  @!P0 VIADD R8, R0, -UR5 ;  /* 0x8000000500088c36 */ /* 0x000fe20008000000 */
[----:B------:R-:W-:-:S04]  /*7b90*/  UMOV UR5, UR6 ;  /* 0x0000000600057c82 */ /* 0x000fc80008000000 */
[----:B------:R-:W-:Y:S02]  /*7ba0*/  @!P0 LEA R9, R8, UR7, 0x2 ;  /* 0x0000000708098c11 */ /* 0x000fe4000f8e10ff */
[----:B------:R-:W-:Y:S04]  /*7bb0*/  @!P0 LDS R8, [R6] ;  /* 0x0000000006088984 */ /* 0x000fe80000000800 */
[----:B--2---:R-:W2:Y:S02]  /*7bc0*/  @!P0 LDS R9, [R9] ;  /* 0x0000000009098984 */ /* 0x004ea40000000800 */
[----:B--2---:R-:W-:-:S05]  /*7bd0*/  @!P0 IMAD.IADD R11, R8, 0x1, R9 ;  /* 0x00000001080b8824 */ /* 0x004fca00078e0209 */
[----:B------:R2:W-:Y:S01]  /*7be0*/  @!P0 STS [R6], R11 ;  /* 0x0000000b06008388 */ /* 0x0005e20000000800 */
[----:B------:R-:W-:Y:S05]  /*7bf0*/  BRA.U !UP0, `(.L_x_151) ;  /* 0xfffffffd08d07547 */ /* 0x000fea000b83ffff */
.L_x_150:
[----:B------:R3:W-:Y:S01]  /*7c00*/  @!P1 STS [R6], RZ ;  /* 0x000000ff06009388 */ /* 0x0007e20000000800 */
[----:B------:R-:W-:Y:S01]  /*7c10*/  UISETP.GE.U32.AND UP0, UPT, UR12, 0x2, UPT ;  /* 0x000000020c00788c */ /* 0x000fe2000bf06070 */
[----:B------:R-:W-:Y:S08]  /*7c20*/  BAR.SYNC.DEFER_BLOCKING 0x0 ;  /* 0x0000000000007b1d */ /* 0x000ff00000010000 */
[----:B---3--:R-:W-:Y:S05]  /*7c30*/  BRA.U !UP0, `(.L_x_152) ;  /* 0x0000000108787547 */ /* 0x008fea000b800000 */
[----:B------:R-:W-:-:S07]  /*7c40*/  MOV R10, UR12 ;  /* 0x0000000c000a7c02 */ /* 0x000fce0008000f00 */
.L_x_153:
[----:B------:R-:W-:-:S04]  /*7c50*/  LOP3.LUT P1, R12, R10, 0x7fe, RZ, 0xc0, !PT ;  /* 0x000007fe0a0c7812 */ /* 0x000fc8000782c0ff */
[----:B--2---:R-:W2:Y:S01]  /*7c60*/  I2F.U32.RP R11, R12 ;  /* 0x0000000c000b7306 */ /* 0x004ea20000209000 */
[----:B------:R-:W-:-:S07]  /*7c70*/  IMAD.MOV R13, RZ, RZ, -R12 ;  /* 0x000000ffff0d7224 */ /* 0x000fce00078e0a0c */
[----:B--2---:R-:W2:Y:S02]  /*7c80*/  MUFU.RCP R11, R11 ;  /* 0x0000000b000b7308 */ /* 0x004ea40000001000 */
[----:B--2---:R-:W-:-:S06]  /*7c90*/  VIADD R8, R11, 0xffffffe ;  /* 0x0ffffffe0b087836 */ /* 0x004fcc0000000000 */
[----:B------:R2:W3:Y:S02]  /*7ca0*/  F2I.FTZ.U32.TRUNC.NTZ R9, R8 ;  /* 0x0000000800097305 */ /* 0x0004e4000021f000 */
[----:B--2---:R-:W-:Y:S02]  /*7cb0*/  HFMA2 R8, -RZ, RZ, 0, 0 ;  /* 0x00000000ff087431 */ /* 0x004fe400000001ff */
[----:B---3--:R-:W-:-:S04]  /*7cc0*/  IMAD R13, R13, R9, RZ ;  /* 0x000000090d0d7224 */ /* 0x008fc800078e02ff */
        /* <DEDUP_REMOVED lines=12> */
[----:B------:R-:W2:Y:S04]  /*7d90*/  @!P0 LDS R11, [R6] ;  /* 0x00000000060b8984 */ /* 0x000ea80000000800 */
[----:B------:R-:W-:-:S05]  /*7da0*/  @!P0 LEA R8, R8, UR7, 0x2 ;  /* 0x0000000708088c11 */ /* 0x000fca000f8e10ff */
[----:B------:R-:W3:Y:S04]  /*7db0*/  @!P0 LDS R9, [R8] ;  /* 0x0000000008098984 */ /* 0x000ee80000000800 */
[----:B--2---:R4:W-:Y:S01]  /*7dc0*/  @!P0 STS [R8], R11 ;  /* 0x0000000b08008388 */ /* 0x0049e20000000800 */
[----:B---3--:R-:W-:-:S05]  /*7dd0*/  @!P0 IMAD.IADD R9, R9, 0x1, R11 ;  /* 0x0000000109098824 */ /* 0x008fca00078e020b */
[----:B------:R4:W-:Y:S01]  /*7de0*/  @!P0 STS [R6], R9 ;  /* 0x0000000906008388 */ /* 0x0009e20000000800 */
[----:B------:R-:W-:Y:S02]  /*7df0*/  ISETP.GT.U32.AND P0, PT, R10, 0x3, PT ;  /* 0x000000030a00780c */ /* 0x000fe40003f04070 */
[----:B------:R-:W-:-:S11]  /*7e00*/  MOV R10, R13 ;  /* 0x0000000d000a7202 */ /* 0x000fd60000000f00 */
[----:B----4-:R-:W-:Y:S05]  /*7e10*/  @P0 BRA `(.L_x_153) ;  /* 0xfffffffc008c0947 */ /* 0x010fea000383ffff */
.L_x_152:
[----:B------:R-:W-:Y:S01]  /*7e20*/  BAR.SYNC.DEFER_BLOCKING 0x0 ;  /* 0x0000000000007b1d */ /* 0x000fe20000010000 */
[----:B------:R-:W-:Y:S01]  /*7e30*/  ISETP.NE.AND P0, PT, R7, RZ, PT ;  /* 0x000000ff0700720c */ /* 0x000fe20003f05270 */
[----:B------:R-:W-:-:S04]  /*7e40*/  UIADD3 UR4, UPT, UPT, UR4, 0x1, URZ ;  /* 0x0000000104047890 */ /* 0x000fc8000fffe0ff */
[----:B------:R-:W-:Y:S01]  /*7e50*/  UISETP.NE.AND UP0, UPT, UR4, 0x20, UPT ;  /* 0x000000200400788c */ /* 0x000fe2000bf05270 */
[----:B------:R-:W-:Y:S04]  /*7e60*/  LDS R9, [UR9+-0x4] ;  /* 0xfffffc09ff097984 */ /* 0x000fe80008000800 */
[----:B------:R-:W3:Y:S04]  /*7e70*/  LDS R8, [UR10+-0x4] ;  /* 0xfffffc0aff087984 */ /* 0x000ee80008000800 */
[----:B------:R-:W4:Y:S01]  /*7e80*/  LDS R10, [R6] ;  /* 0x00000000060a7984 */ /* 0x000f220000000800 */
[----:B---3--:R-:W-:-:S05]  /*7e90*/  IADD3 R9, PT, PT, R8, R9, R0 ;  /* 0x0000000908097210 */ /* 0x008fca0007ffe000 */
[----:B----4-:R-:W-:-:S05]  /*7ea0*/  IMAD.IADD R9, R9, 0x1, -R10 ;  /* 0x0000000109097824 */ /* 0x010fca00078e0a0a */
[----:B-1----:R-:W-:Y:S01]  /*7eb0*/  SEL R7, R9, R10, !P0 ;  /* 0x0000000a09077207 */ /* 0x002fe20004000000 */
[----:B------:R-:W-:Y:S04]  /*7ec0*/  STS [R4], R9 ;  /* 0x0000000904007388 */ /* 0x000fe80000000800 */
[----:B------:R-:W-:Y:S04]  /*7ed0*/  STS [R6], R7 ;  /* 0x0000000706007388 */ /* 0x000fe80000000800 */
[----:B------:R-:W-:Y:S01]  /*7ee0*/  LDS R5, [R5] ;  /* 0x0000000005057984 */ /* 0x000fe20000000800 */
[----:B------:R-:W-:Y:S06]  /*7ef0*/  BAR.SYNC.DEFER_BLOCKING 0x0 ;  /* 0x0000000000007b1d */ /* 0x000fec0000010000 */
[----:B------:R-:W1:Y:S02]  /*7f00*/  LDS R8, [R6] ;  /* 0x0000000006087984 */ /* 0x000e640000000800 */
[----:B-1----:R-:W-:-:S05]  /*7f10*/  LEA R8, R8, UR8, 0x2 ;  /* 0x0000000808087c11 */ /* 0x002fca000f8e10ff */
[----:B------:R1:W-:Y:S01]  /*7f20*/  STS [R8], R5 ;  /* 0x0000000508007388 */ /* 0x0003e20000000800 */
[----:B------:R-:W-:Y:S06]  /*7f30*/  BAR.SYNC.DEFER_BLOCKING 0x0 ;  /* 0x0000000000007b1d */ /* 0x000fec0000010000 */
[----:B------:R-:W-:Y:S05]  /*7f40*/  BRA.U UP0, `(.L_x_154) ;  /* 0xfffffff900b87547 */ /* 0x000fea000b83ffff */
[----:B------:R-:W-:-:S13]  /*7f50*/  ISETP.NE.AND P0, PT, R0, RZ, PT ;  /* 0x000000ff0000720c */ /* 0x000fda0003f05270 */
[----:B------:R-:W-:Y:S05]  /*7f60*/  @P0 EXIT ;  /* 0x000000000000094d */ /* 0x000fea0003800000 */
[----:B------:R-:W-:Y:S01]  /*7f70*/  MOV R17, 0x0 ;  /* 0x0000000000117802 */ /* 0x000fe20000000f00 */
[----:B------:R-:W3:Y:S01]  /*7f80*/  LDCU.64 UR4, c[0x4][0x38] ;  /* 0x01000700ff0477ac */ /* 0x000ee20008000a00 */
[----:B--2---:R-:W-:Y:S02]  /*7f90*/  CS2R R6, SRZ ;  /* 0x0000000000067805 */ /* 0x004fe4000001ff00 */
[----:B-1----:R1:W2:Y:S01]  /*7fa0*/  LDC.64 R8, c[0x4][R17] ;  /* 0x0100000011087b82 */ /* 0x0022a20000000a00 */
[----:B---3--:R-:W-:Y:S01]  /*7fb0*/  IMAD.U32 R4, RZ, RZ, UR4 ;  /* 0x00000004ff047e24 */ /* 0x008fe2000f8e00ff */
[----:B-1----:R-:W-:-:S07]  /*7fc0*/  MOV R5, UR5 ;  /* 0x0000000500057c02 */ /* 0x002fce0008000f00 */
[----:B------:R-:W-:-:S07]  /*7fd0*/  LEPC R20, `(.L_x_155) ;  /* 0x000000001014794e */ /* 0x000fce0000000000 */
[----:B0-2---:R-:W-:Y:S05]  /*7fe0*/  CALL.ABS.NOINC R8 ;  /* 0x0000000008007343 */ /* 0x005fea0003c00000 */
.L_x_155:
[----:B------:R-:W0:Y:S01]  /*7ff0*/  S2UR UR5, SR_CgaCtaId ;  /* 0x00000000000579c3 */ /* 0x000e220000008800 */
[----:B------:R-:W-:Y:S01]  /*8000*/  UMOV UR4, 0x400 ;  /* 0x0000040000047882 */ /* 0x000fe20000000000 */
[----:B------:R-:W-:Y:S01]  /*8010*/  MOV R6, R2 ;  /* 0x0000000200067202 */ /* 0x000fe20000000f00 */
[----:B------:R-:W-:-:S05]  /*8020*/  IMAD.MOV.U32 R7, RZ, RZ, R16 ;  /* 0x000000ffff077224 */ /* 0x000fca00078e0010 */
[----:B------:R1:W2:Y:S01]  /*8030*/  LDC.64 R8, c[0x4][R17] ;  /* 0x0100000011087b82 */ /* 0x0002a20000000a00 */
[----:B0-----:R-:W-:-:S09]  /*8040*/  ULEA UR4, UR5, UR4, 0x18 ;  /* 0x0000000405047291 */ /* 0x001fd2000f8ec0ff */
[----:B------:R-:W0:Y:S02]  /*8050*/  LDS R0, [UR4] ;  /* 0x00000004ff007984 */ /* 0x000e240008000800 */
[----:B------:R-:W3:Y:S02]  /*8060*/  LDCU.64 UR4, c[0x4][0x28] ;  /* 0x01000500ff0477ac */ /* 0x000ee40008000a00 */
[----:B---3--:R-:W-:Y:S02]  /*8070*/  IMAD.U32 R4, RZ, RZ, UR4 ;  /* 0x00000004ff047e24 */ /* 0x008fe4000f8e00ff */
[----:B------:R-:W-:Y:S01]  /*8080*/  IMAD.U32 R5, RZ, RZ, UR5 ;  /* 0x00000005ff057e24 */ /* 0x000fe2000f8e00ff */
[----:B0-2---:R1:W-:Y:S06]  /*8090*/  STL [R1], R0 ;  /* 0x0000000001007387 */ /* 0x0053ec0000100800 */
[----:B------:R-:W-:-:S07]  /*80a0*/  LEPC R20, `(.L_x_156) ;  /* 0x000000001014794e */ /* 0x000fce0000000000 */
[----:B-1----:R-:W-:Y:S05]  /*80b0*/  CALL.ABS.NOINC R8 ;  /* 0x0000000008007343 */ /* 0x002fea0003c00000 */
.L_x_156:
        /* <DEDUP_REMOVED lines=13> */
.L_x_157:
        /* <DEDUP_REMOVED lines=13> */
.L_x_158:
        /* <DEDUP_REMOVED lines=13> */
.L_x_159:
        /* <DEDUP_REMOVED lines=13> */
.L_x_160:
        /* <DEDUP_REMOVED lines=13> */
.L_x_161:
        /* <DEDUP_REMOVED lines=13> */
.L_x_162:
        /* <DEDUP_REMOVED lines=13> */
.L_x_163:
        /* <DEDUP_REMOVED lines=13> */
.L_x_164:
        /* <DEDUP_REMOVED lines=13> */
.L_x_165:
        /* <DEDUP_REMOVED lines=13> */
.L_x_166:
        /* <DEDUP_REMOVED lines=13> */
.L_x_167:
        /* <DEDUP_REMOVED lines=13> */
.L_x_168:
        /* <DEDUP_REMOVED lines=13> */
.L_x_169:
        /* <DEDUP_REMOVED lines=13> */
.L_x_170:
        /* <DEDUP_REMOVED lines=13> */
.L_x_171:
        /* <DEDUP_REMOVED lines=13> */
.L_x_172:
        /* <DEDUP_REMOVED lines=13> */
.L_x_173:
        /* <DEDUP_REMOVED lines=13> */
.L_x_174:
        /* <DEDUP_REMOVED lines=13> */
.L_x_175:
        /* <DEDUP_REMOVED lines=13> */
.L_x_176:
        /* <DEDUP_REMOVED lines=13> */
.L_x_177:
        /* <DEDUP_REMOVED lines=13> */
.L_x_178:
        /* <DEDUP_REMOVED lines=13> */
.L_x_179:
        /* <DEDUP_REMOVED lines=13> */
.L_x_180:
        /* <DEDUP_REMOVED lines=13> */
.L_x_181:
        /* <DEDUP_REMOVED lines=13> */
.L_x_182:
        /* <DEDUP_REMOVED lines=13> */
.L_x_183:
        /* <DEDUP_REMOVED lines=13> */
.L_x_184:
        /* <DEDUP_REMOVED lines=13> */
.L_x_185:
        /* <DEDUP_REMOVED lines=13> */
.L_x_186:
        /* <DEDUP_REMOVED lines=13> */
.L_x_187:
        /* <DEDUP_REMOVED lines=13> */
.L_x_188:
        /* <DEDUP_REMOVED lines=13> */
.L_x_189:
        /* <DEDUP_REMOVED lines=13> */
.L_x_190:
        /* <DEDUP_REMOVED lines=13> */
.L_x_191:
        /* <DEDUP_REMOVED lines=13> */
.L_x_192:
        /* <DEDUP_REMOVED lines=13> */
.L_x_193:
        /* <DEDUP_REMOVED lines=13> */
.L_x_194:
        /* <DEDUP_REMOVED lines=13> */
.L_x_195:
        /* <DEDUP_REMOVED lines=13> */
.L_x_196:
        /* <DEDUP_REMOVED lines=13> */
.L_x_197:
        /* <DEDUP_REMOVED lines=13> */
.L_x_198:
        /* <DEDUP_REMOVED lines=13> */
.L_x_199:
        /* <DEDUP_REMOVED lines=13> */
.L_x_200:
        /* <DEDUP_REMOVED lines=13> */
.L_x_201:
        /* <DEDUP_REMOVED lines=13> */
.L_x_202:
        /* <DEDUP_REMOVED lines=13> */
.L_x_203:
        /* <DEDUP_REMOVED lines=13> */
.L_x_204:
        /* <DEDUP_REMOVED lines=13> */
.L_x_205:
        /* <DEDUP_REMOVED lines=13> */
.L_x_206:
        /* <DEDUP_REMOVED lines=13> */
.L_x_207:
        /* <DEDUP_REMOVED lines=13> */
.L_x_208:
        /* <DEDUP_REMOVED lines=13> */
.L_x_209:
        /* <DEDUP_REMOVED lines=13> */
.L_x_210:
        /* <DEDUP_REMOVED lines=13> */
.L_x_211:
        /* <DEDUP_REMOVED lines=13> */
.L_x_212:
        /* <DEDUP_REMOVED lines=13> */
.L_x_213:
        /* <DEDUP_REMOVED lines=13> */
.L_x_214:
        /* <DEDUP_REMOVED lines=13> */
.L_x_215:
        /* <DEDUP_REMOVED lines=13> */
.L_x_216:
        /* <DEDUP_REMOVED lines=13> */
.L_x_217:
        /* <DEDUP_REMOVED lines=13> */
.L_x_218:
        /* <DEDUP_REMOVED lines=13> */
.L_x_219:
[----:B------:R0:W1:Y:S01]  /*b3f0*/  LDC.64 R2, c[0x4][R17] ;  /* 0x0100000011027b82 */ /* 0x0000620000000a00 */
[----:B------:R-:W2:Y:S01]  /*b400*/  LDCU.64 UR4, c[0x4][0x30] ;  /* 0x01000600ff0477ac */ /* 0x000ea20008000a00 */
[----:B------:R-:W-:Y:S01]  /*b410*/  CS2R R6, SRZ ;  /* 0x0000000000067805 */ /* 0x000fe2000001ff00 */
[----:B--2---:R-:W-:Y:S01]  /*b420*/  IMAD.U32 R4, RZ, RZ, UR4 ;  /* 0x00000004ff047e24 */ /* 0x004fe2000f8e00ff */
[----:B0-----:R-:W-:-:S07]  /*b430*/  MOV R5, UR5 ;  /* 0x0000000500057c02 */ /* 0x001fce0008000f00 */
[----:B------:R-:W-:-:S07]  /*b440*/  LEPC R20, `(.L_x_220) ;  /* 0x000000001014794e */ /* 0x000fce0000000000 */
[----:B-1----:R-:W-:Y:S05]  /*b450*/  CALL.ABS.NOINC R2 ;  /* 0x0000000002007343 */ /* 0x002fea0003c00000 */
.L_x_220:
[----:B------:R-:W-:Y:S05]  /*b460*/  EXIT ;  /* 0x000000000000794d */ /* 0x000fea0003800000 */
.L_x_221:
[----:B------:R-:W-:-:S00]  /*b470*/  BRA `(.L_x_221) ;  /* 0xfffffffc00fc7947 */ /* 0x000fc0000383ffff */
[----:B------:R-:W-:-:S00]  /*b480*/  NOP ;  /* 0x0000000000007918 */ /* 0x000fc00000000000 */
[----:B------:R-:W-:-:S00]  /*b490*/  NOP ;  /* 0x0000000000007918 */ /* 0x000fc00000000000 */
[----:B------:R-:W-:-:S00]  /*b4a0*/  NOP ;  /* 0x0000000000007918 */ /* 0x000fc00000000000 */
[----:B------:R-:W-:-:S00]  /*b4b0*/  NOP ;  /* 0x0000000000007918 */ /* 0x000fc00000000000 */
[----:B------:R-:W-:-:S00]  /*b4c0*/  NOP ;  /* 0x0000000000007918 */ /* 0x000fc00000000000 */
[----:B------:R-:W-:-:S00]  /*b4d0*/  NOP ;  /* 0x0000000000007918 */ /* 0x000fc00000000000 */
[----:B------:R-:W-:-:S00]  /*b4e0*/  NOP ;  /* 0x0000000000007918 */ /* 0x000fc00000000000 */
[----:B------:R-:W-:-:S00]  /*b4f0*/  NOP ;  /* 0x0000000000007918 */ /* 0x000fc00000000000 */
.L_x_222:


//--------------------- .nv.global.init           --------------------------
	.section	.nv.global.init,"aw",@progbits
.nv.global.init:
	.type		$str$5,@object
	.size		$str$5,($str$4 - $str$5)
$str$5:
        /*0000*/ 	.byte	0x5d, 0x0a, 0x00
	.type		$str$4,@object
	.size		$str$4,($str$2 - $str$4)
$str$4:
        /*0003*/ 	.byte	0x25, 0x64, 0x2c, 0x20, 0x00
	.type		$str$2,@object
	.size		$str$2,($str$1 - $str$2)
$str$2:
        /*0008*/ 	.byte	0x4d, 0x69, 0x6e, 0x3a, 0x20, 0x25, 0x64, 0x0a, 0x00
	.type		$str$1,@object
	.size		$str$1,($str$6 - $str$1)
$str$1:
        /*0011*/ 	.byte	0x4d, 0x61, 0x78, 0x3a, 0x20, 0x25, 0x64, 0x0a, 0x00
	.type		$str$6,@object
	.size		$str$6,($str$3 - $str$6)
$str$6:
        /*001a*/ 	.byte	0x52, 0x61, 0x64, 0x69, 0x78, 0x20, 0x53, 0x6f, 0x72, 0x74, 0x3a, 0x20, 0x5b, 0x00
	.type		$str$3,@object
	.size		$str$3,($str - $str$3)
$str$3:
        /*0028*/ 	.byte	0x42, 0x6c, 0x6f, 0x63, 0x6b, 0x20, 0x73, 0x63, 0x61, 0x6e, 0x3a, 0x20, 0x5b, 0x00
	.type		$str,@object
	.size		$str,(.L_0 - $str)
$str:
        /*0036*/ 	.byte	0x52, 0x75, 0x6e, 0x6e, 0x69, 0x6e, 0x67, 0x20, 0x74, 0x65, 0x73, 0x74, 0x20, 0x6b, 0x65, 0x72
        /*0046*/ 	.byte	0x6e, 0x65, 0x6c, 0x0a, 0x00
.L_0:


//--------------------- .nv.shared._Z11test_kernelPiPs --------------------------
	.section	.nv.shared._Z11test_kernelPiPs,"aw",@nobits
	.sectionflags	@""
	.align	4
.nv.shared._Z11test_kernelPiPs:
	.zero		2050


//--------------------- .nv.shared.reserved.0     --------------------------
	.section	.nv.shared.reserved.0,"aw",@nobits
	.weak		__nv_reservedSMEM_offset_0_alias
	.size		__nv_reservedSMEM_offset_0_alias, 0, 64
	.other		__nv_reservedSMEM_offset_0_alias,@"STO_CUDA_RESERVED_SHARED STV_DEFAULT"
__nv_reservedSMEM_offset_0_alias:
	.zero		0
	.zero		64


//--------------------- .nv.constant0._Z11test_kernelPiPs --------------------------
	.section	.nv.constant0._Z11test_kernelPiPs,"a",@progbits
	.sectionflags	@""
	.align	4
.nv.constant0._Z11test_kernelPiPs:
	.zero		912


//--------------------- SYMBOLS --------------------------

	.type		.nv.reservedSmem.offset0,@object
	.size		.nv.reservedSmem.offset0,0x4
	.type		.nv.reservedSmem.cap,@object
	.size		.nv.reservedSmem.cap,0x4
	.type		vprintf,@function
